	.target	sm_100a

	.elftype	@"ET_EXEC"


//--------------------- .note.nv.tkinfo           --------------------------
	.section	.note.nv.tkinfo,"",@"SHT_NOTE"
	.sectionflags	@"SHF_NOTE_NV_TKINFO"
	.tkinfo
        /*0018*/ 	.word	0x00000002
        /*0030*/ 	.string	""
        /*0030*/ 	.string	"ptxas"
        /*0030*/ 	.string	"Cuda compilation tools, release 13.0, V13.0.88"
        /*0030*/ 	.string	"Build cuda_13.0.r13.0/compiler.36424714_0"
        /*0030*/ 	.string	"-arch sm_100a -m 64 "



//--------------------- .note.nv.cuinfo           --------------------------
	.section	.note.nv.cuinfo,"",@"SHT_NOTE"
	.sectionflags	@"SHF_NOTE_NV_CUINFO"
        /*0018*/ 	.short	0x0002
        /*001a*/ 	.short	0x0064
        /*001c*/ 	.short	0x0082
	.zero		2


//--------------------- .nv.info                  --------------------------
	.section	.nv.info,"",@"SHT_CUDA_INFO"
	.align	4


	//----- nvinfo : EIATTR_REGCOUNT
	.align		4
        /*0000*/ 	.byte	0x04, 0x2f
        /*0002*/ 	.short	(.L_19 - .L_18)
	.align		4
.L_18:
        /*0004*/ 	.word	index@(_ZN7cutlass13device_kernelINS_4conv6kernel13ConvUniversalINS1_16ConvProblemShapeILNS1_8OperatorE0ELi3EEENS1_10collective14CollectiveConvINS1_47MainloopSm100TmaUmmaWarpSpecializedImplicitGemmILS5_0ELi8ELi3ELi1ELi2EN4cute5tupleIJNSA_1CILi1EEESD_SD_EEEEENSB_IJNSC_ILi128EEENSC_ILi64EEENSB_IJNSC_ILi32EEEEEEEEENS_10tfloat32_tESL_NSA_8TiledMMAINSA_8MMA_AtomIJNSA_17SM100_MMA_TF32_SSISL_SL_fLi128ELi64ELNSA_4UMMA5MajorE0ELSQ_0ELNSP_7ScaleInE0ELSR_0EEEEEENSA_6LayoutISE_NSB_IJNSC_ILi0EEESV_SV_EEEEENSB_IJNSA_10UnderscoreESY_SY_EEEEENS7_6detail27Sm100ImplicitGemmTileTraitsINSA_20SM90_TMA_LOAD_IM2COLENSA_14ComposedLayoutINSA_7SwizzleILi3ELi4ELi3EEENSA_18smem_ptr_flag_bitsILi32EEENSU_INSB_IJNSC_ILi8EEESI_EEENSB_IJSI_SD_EEEEEEEvEENS12_INSA_13SM90_TMA_LOADES1D_vEEEENS_8epilogue10collective18CollectiveEpilogueINS1I_23Sm100TmaWarpSpecializedILi4ELi2ELi16ELb1ELb0EEEJSK_NSB_IJNSU_ISG_SD_EENSU_INSC_ILi16EEESD_EEEEESL_NSB_IJNSB_IJllllEEESD_SV_EEESL_S1S_NS1I_6fusion15FusionCallbacksIS1M_NS1T_17LinearCombinationISL_fSL_fLNS_15FloatRoundStyleE2EEESK_S1Q_JEEENSA_5SM1004TMEM4LOAD26SM100_TMEM_LOAD_32dp32b16xES13_NS14_INS15_ILi2ELi4ELi3EEES18_NSU_INSB_IJS19_S1O_EEENSB_IJS1O_SD_EEEEEEENSA_39AutoVectorizingCopyWithAssumedAlignmentILi128EEENSA_21SM90_TMA_STORE_IM2COLES27_S29_S29_EEEvvEEEEvNT_6ParamsE)
        /*0008*/ 	.word	0x00000060


	//----- nvinfo : EIATTR_FRAME_SIZE
	.align		4
.L_19:
        /*000c*/ 	.byte	0x04, 0x11
        /*000e*/ 	.short	(.L_21 - .L_20)
	.align		4
.L_20:
        /*0010*/ 	.word	index@($__internal_2_$__cuda_sm10x_tcgen05_guardrail_trap_unallocated_columns_being_dealloced)
        /*0014*/ 	.word	0x00000008


	//----- nvinfo : EIATTR_FRAME_SIZE
	.align		4
.L_21:
        /*0018*/ 	.byte	0x04, 0x11
        /*001a*/ 	.short	(.L_23 - .L_22)
	.align		4
.L_22:
        /*001c*/ 	.word	index@($__internal_1_$__cuda_sm10x_tcgen05_guardrail_trap_phase_invalid_during_alloc)
        /*0020*/ 	.word	0x00000008


	//----- nvinfo : EIATTR_FRAME_SIZE
	.align		4
.L_23:
        /*0024*/ 	.byte	0x04, 0x11
        /*0026*/ 	.short	(.L_25 - .L_24)
	.align		4
.L_24:
        /*0028*/ 	.word	index@($__internal_0_$__cuda_sm10x_tcgen05_guardrail_trap_col_being_dealloced_not_returned_by_alloc)
        /*002c*/ 	.word	0x00000008


	//----- nvinfo : EIATTR_FRAME_SIZE
	.align		4
.L_25:
        /*0030*/ 	.byte	0x04, 0x11
        /*0032*/ 	.short	(.L_27 - .L_26)
	.align		4
.L_26:
        /*0034*/ 	.word	index@(_ZN7cutlass13device_kernelINS_4conv6kernel13ConvUniversalINS1_16ConvProblemShapeILNS1_8OperatorE0ELi3EEENS1_10collective14CollectiveConvINS1_47MainloopSm100TmaUmmaWarpSpecializedImplicitGemmILS5_0ELi8ELi3ELi1ELi2EN4cute5tupleIJNSA_1CILi1EEESD_SD_EEEEENSB_IJNSC_ILi128EEENSC_ILi64EEENSB_IJNSC_ILi32EEEEEEEEENS_10tfloat32_tESL_NSA_8TiledMMAINSA_8MMA_AtomIJNSA_17SM100_MMA_TF32_SSISL_SL_fLi128ELi64ELNSA_4UMMA5MajorE0ELSQ_0ELNSP_7ScaleInE0ELSR_0EEEEEENSA_6LayoutISE_NSB_IJNSC_ILi0EEESV_SV_EEEEENSB_IJNSA_10UnderscoreESY_SY_EEEEENS7_6detail27Sm100ImplicitGemmTileTraitsINSA_20SM90_TMA_LOAD_IM2COLENSA_14ComposedLayoutINSA_7SwizzleILi3ELi4ELi3EEENSA_18smem_ptr_flag_bitsILi32EEENSU_INSB_IJNSC_ILi8EEESI_EEENSB_IJSI_SD_EEEEEEEvEENS12_INSA_13SM90_TMA_LOADES1D_vEEEENS_8epilogue10collective18CollectiveEpilogueINS1I_23Sm100TmaWarpSpecializedILi4ELi2ELi16ELb1ELb0EEEJSK_NSB_IJNSU_ISG_SD_EENSU_INSC_ILi16EEESD_EEEEESL_NSB_IJNSB_IJllllEEESD_SV_EEESL_S1S_NS1I_6fusion15FusionCallbacksIS1M_NS1T_17LinearCombinationISL_fSL_fLNS_15FloatRoundStyleE2EEESK_S1Q_JEEENSA_5SM1004TMEM4LOAD26SM100_TMEM_LOAD_32dp32b16xES13_NS14_INS15_ILi2ELi4ELi3EEES18_NSU_INSB_IJS19_S1O_EEENSB_IJS1O_SD_EEEEEEENSA_39AutoVectorizingCopyWithAssumedAlignmentILi128EEENSA_21SM90_TMA_STORE_IM2COLES27_S29_S29_EEEvvEEEEvNT_6ParamsE)
        /*0038*/ 	.word	0x00000008


	//----- nvinfo : EIATTR_MIN_STACK_SIZE
	.align		4
.L_27:
        /*003c*/ 	.byte	0x04, 0x12
        /*003e*/ 	.short	(.L_29 - .L_28)
	.align		4
.L_28:
        /*0040*/ 	.word	index@(_ZN7cutlass13device_kernelINS_4conv6kernel13ConvUniversalINS1_16ConvProblemShapeILNS1_8OperatorE0ELi3EEENS1_10collective14CollectiveConvINS1_47MainloopSm100TmaUmmaWarpSpecializedImplicitGemmILS5_0ELi8ELi3ELi1ELi2EN4cute5tupleIJNSA_1CILi1EEESD_SD_EEEEENSB_IJNSC_ILi128EEENSC_ILi64EEENSB_IJNSC_ILi32EEEEEEEEENS_10tfloat32_tESL_NSA_8TiledMMAINSA_8MMA_AtomIJNSA_17SM100_MMA_TF32_SSISL_SL_fLi128ELi64ELNSA_4UMMA5MajorE0ELSQ_0ELNSP_7ScaleInE0ELSR_0EEEEEENSA_6LayoutISE_NSB_IJNSC_ILi0EEESV_SV_EEEEENSB_IJNSA_10UnderscoreESY_SY_EEEEENS7_6detail27Sm100ImplicitGemmTileTraitsINSA_20SM90_TMA_LOAD_IM2COLENSA_14ComposedLayoutINSA_7SwizzleILi3ELi4ELi3EEENSA_18smem_ptr_flag_bitsILi32EEENSU_INSB_IJNSC_ILi8EEESI_EEENSB_IJSI_SD_EEEEEEEvEENS12_INSA_13SM90_TMA_LOADES1D_vEEEENS_8epilogue10collective18CollectiveEpilogueINS1I_23Sm100TmaWarpSpecializedILi4ELi2ELi16ELb1ELb0EEEJSK_NSB_IJNSU_ISG_SD_EENSU_INSC_ILi16EEESD_EEEEESL_NSB_IJNSB_IJllllEEESD_SV_EEESL_S1S_NS1I_6fusion15FusionCallbacksIS1M_NS1T_17LinearCombinationISL_fSL_fLNS_15FloatRoundStyleE2EEESK_S1Q_JEEENSA_5SM1004TMEM4LOAD26SM100_TMEM_LOAD_32dp32b16xES13_NS14_INS15_ILi2ELi4ELi3EEES18_NSU_INSB_IJS19_S1O_EEENSB_IJS1O_SD_EEEEEEENSA_39AutoVectorizingCopyWithAssumedAlignmentILi128EEENSA_21SM90_TMA_STORE_IM2COLES27_S29_S29_EEEvvEEEEvNT_6ParamsE)
        /*0044*/ 	.word	0x00000008
.L_29:


//--------------------- .nv.compat                --------------------------
	.section	.nv.compat,"",@"SHT_CUDA_COMPAT_INFO"
	.align	4
        /*0000*/ 	.byte	0x02, 0x09, 0x01, 0x00, 0x02, 0x02, 0x02, 0x00, 0x02, 0x05, 0x05, 0x00, 0x03, 0x07, 0x01, 0x01
        /*0010*/ 	.byte	0x02, 0x03, 0x01, 0x00, 0x02, 0x06, 0x01, 0x00, 0x04, 0x0b, 0x08, 0x00, 0x09, 0x00, 0x00, 0x00
        /*0020*/ 	.byte	0x00, 0x00, 0x00, 0x00


//--------------------- .nv.info._ZN7cutlass13device_kernelINS_4conv6kernel13ConvUniversalINS1_16ConvProblemShapeILNS1_8OperatorE0ELi3EEENS1_10collective14CollectiveConvINS1_47MainloopSm100TmaUmmaWarpSpecializedImplicitGemmILS5_0ELi8ELi3ELi1ELi2EN4cute5tupleIJNSA_1CILi1EEESD_SD_EEEEENSB_IJNSC_ILi128EEENSC_ILi64EEENSB_IJNSC_ILi32EEEEEEEEENS_10tfloat32_tESL_NSA_8TiledMMAINSA_8MMA_AtomIJNSA_17SM100_MMA_TF32_SSISL_SL_fLi128ELi64ELNSA_4UMMA5MajorE0ELSQ_0ELNSP_7ScaleInE0ELSR_0EEEEEENSA_6LayoutISE_NSB_IJNSC_ILi0EEESV_SV_EEEEENSB_IJNSA_10UnderscoreESY_SY_EEEEENS7_6detail27Sm100ImplicitGemmTileTraitsINSA_20SM90_TMA_LOAD_IM2COLENSA_14ComposedLayoutINSA_7SwizzleILi3ELi4ELi3EEENSA_18smem_ptr_flag_bitsILi32EEENSU_INSB_IJNSC_ILi8EEESI_EEENSB_IJSI_SD_EEEEEEEvEENS12_INSA_13SM90_TMA_LOADES1D_vEEEENS_8epilogue10collective18CollectiveEpilogueINS1I_23Sm100TmaWarpSpecializedILi4ELi2ELi16ELb1ELb0EEEJSK_NSB_IJNSU_ISG_SD_EENSU_INSC_ILi16EEESD_EEEEESL_NSB_IJNSB_IJllllEEESD_SV_EEESL_S1S_NS1I_6fusion15FusionCallbacksIS1M_NS1T_17LinearCombinationISL_fSL_fLNS_15FloatRoundStyleE2EEESK_S1Q_JEEENSA_5SM1004TMEM4LOAD26SM100_TMEM_LOAD_32dp32b16xES13_NS14_INS15_ILi2ELi4ELi3EEES18_NSU_INSB_IJS19_S1O_EEENSB_IJS1O_SD_EEEEEEENSA_39AutoVectorizingCopyWithAssumedAlignmentILi128EEENSA_21SM90_TMA_STORE_IM2COLES27_S29_S29_EEEvvEEEEvNT_6ParamsE --------------------------
	.section	.nv.info._ZN7cutlass13device_kernelINS_4conv6kernel13ConvUniversalINS1_16ConvProblemShapeILNS1_8OperatorE0ELi3EEENS1_10collective14CollectiveConvINS1_47MainloopSm100TmaUmmaWarpSpecializedImplicitGemmILS5_0ELi8ELi3ELi1ELi2EN4cute5tupleIJNSA_1CILi1EEESD_SD_EEEEENSB_IJNSC_ILi128EEENSC_ILi64EEENSB_IJNSC_ILi32EEEEEEEEENS_10tfloat32_tESL_NSA_8TiledMMAINSA_8MMA_AtomIJNSA_17SM100_MMA_TF32_SSISL_SL_fLi128ELi64ELNSA_4UMMA5MajorE0ELSQ_0ELNSP_7ScaleInE0ELSR_0EEEEEENSA_6LayoutISE_NSB_IJNSC_ILi0EEESV_SV_EEEEENSB_IJNSA_10UnderscoreESY_SY_EEEEENS7_6detail27Sm100ImplicitGemmTileTraitsINSA_20SM90_TMA_LOAD_IM2COLENSA_14ComposedLayoutINSA_7SwizzleILi3ELi4ELi3EEENSA_18smem_ptr_flag_bitsILi32EEENSU_INSB_IJNSC_ILi8EEESI_EEENSB_IJSI_SD_EEEEEEEvEENS12_INSA_13SM90_TMA_LOADES1D_vEEEENS_8epilogue10collective18CollectiveEpilogueINS1I_23Sm100TmaWarpSpecializedILi4ELi2ELi16ELb1ELb0EEEJSK_NSB_IJNSU_ISG_SD_EENSU_INSC_ILi16EEESD_EEEEESL_NSB_IJNSB_IJllllEEESD_SV_EEESL_S1S_NS1I_6fusion15FusionCallbacksIS1M_NS1T_17LinearCombinationISL_fSL_fLNS_15FloatRoundStyleE2EEESK_S1Q_JEEENSA_5SM1004TMEM4LOAD26SM100_TMEM_LOAD_32dp32b16xES13_NS14_INS15_ILi2ELi4ELi3EEES18_NSU_INSB_IJS19_S1O_EEENSB_IJS1O_SD_EEEEEEENSA_39AutoVectorizingCopyWithAssumedAlignmentILi128EEENSA_21SM90_TMA_STORE_IM2COLES27_S29_S29_EEEvvEEEEvNT_6ParamsE,"",@"SHT_CUDA_INFO"
	.sectionflags	@""
	.align	4


	//----- nvinfo : EIATTR_CUDA_API_VERSION
	.align		4
        /*0000*/ 	.byte	0x04, 0x37
        /*0002*/ 	.short	(.L_31 - .L_30)
.L_30:
        /*0004*/ 	.word	0x00000082


	//----- nvinfo : EIATTR_KPARAM_INFO
	.align		4
.L_31:
        /*0008*/ 	.byte	0x04, 0x17
        /*000a*/ 	.short	(.L_33 - .L_32)
.L_32:
        /*000c*/ 	.word	0x00000000
        /*0010*/ 	.short	0x0000
        /*0012*/ 	.short	0x0000
        /*0014*/ 	.byte	0x00, 0xf0, 0x01, 0x24


	//----- nvinfo : EIATTR_AT_ENTRY_FRAGMENTS
	.align		4
.L_33:
        /*0018*/ 	.byte	0x04, 0x4f
        /*001a*/ 	.short	(.L_35 - .L_34)


	//   ....[0]....
.L_34:
        /*001c*/ 	.word	0x00000006


	//----- nvinfo : EIATTR_RESERVED_SMEM_USED
	.align		4
.L_35:
        /*0020*/ 	.byte	0x01, 0x41
	.zero		2


	//----- nvinfo : EIATTR_SPARSE_MMA_MASK
	.align		4
        /*0024*/ 	.byte	0x03, 0x50
        /*0026*/ 	.short	0x0000


	//----- nvinfo : EIATTR_TCGEN05_1CTA_USED
	.align		4
        /*0028*/ 	.byte	0x01, 0x51
	.zero		2


	//----- nvinfo : EIATTR_MAXREG_COUNT
	.align		4
        /*002c*/ 	.byte	0x03, 0x1b
        /*002e*/ 	.short	0x00ff


	//----- nvinfo : EIATTR_NUM_BARRIERS
	.align		4
        /*0030*/ 	.byte	0x02, 0x4c
        /*0032*/ 	.byte	0x07
	.zero		1


	//----- nvinfo : EIATTR_EXTERNS
	.align		4
        /*0034*/ 	.byte	0x04, 0x0f
        /*0036*/ 	.short	(.L_37 - .L_36)


	//   ....[0]....
	.align		4
.L_36:
        /*0038*/ 	.word	index@(__assertfail)


	//----- nvinfo : EIATTR_MERCURY_ISA_VERSION
	.align		4
.L_37:
        /*003c*/ 	.byte	0x03, 0x5f
        /*003e*/ 	.short	0x0101


	//----- nvinfo : EIATTR_INT_WARP_WIDE_INSTR_OFFSETS
	.align		4
        /*0040*/ 	.byte	0x04, 0x31
        /*0042*/ 	.short	(.L_39 - .L_38)


	//   ....[0]....
.L_38:
        /*0044*/ 	.word	0x00003ea0


	//   ....[1]....
        /*0048*/ 	.word	0x00003ec0


	//   ....[2]....
        /*004c*/ 	.word	0x00003ef0


	//   ....[3]....
        /*0050*/ 	.word	0x00004c80


	//   ....[4]....
        /*0054*/ 	.word	0x00004cf0


	//   ....[5]....
        /*0058*/ 	.word	0x00004e00


	//   ....[6]....
        /*005c*/ 	.word	0x00004e80


	//   ....[7]....
        /*0060*/ 	.word	0x00004f80


	//   ....[8]....
        /*0064*/ 	.word	0x00005020


	//   ....[9]....
        /*0068*/ 	.word	0x00005110


	//   ....[10]....
        /*006c*/ 	.word	0x00005210


	//----- nvinfo : EIATTR_COOP_GROUP_MASK_REGIDS
	.align		4
.L_39:
        /*0070*/ 	.byte	0x04, 0x29
        /*0072*/ 	.short	(.L_41 - .L_40)


	//   ....[0]....
.L_40:
        /*0074*/ 	.word	0xffffffff


	//   ....[1]....
        /*0078*/ 	.word	0xffffffff


	//   ....[2]....
        /*007c*/ 	.word	0xffffffff


	//   ....[3]....
        /*0080*/ 	.word	0xffffffff


	//   ....[4]....
        /*0084*/ 	.word	0xffffffff


	//   ....[5]....
        /*0088*/ 	.word	0xffffffff


	//   ....[6]....
        /*008c*/ 	.word	0xffffffff


	//   ....[7]....
        /*0090*/ 	.word	0xffffffff


	//   ....[8]....
        /*0094*/ 	.word	0xffffffff


	//   ....[9]....
        /*0098*/ 	.word	0xffffffff


	//   ....[10]....
        /*009c*/ 	.word	0xffffffff


	//   ....[11]....
        /*00a0*/ 	.word	0xffffffff


	//----- nvinfo : EIATTR_COOP_GROUP_INSTR_OFFSETS
	.align		4
.L_41:
        /*00a4*/ 	.byte	0x04, 0x28
        /*00a6*/ 	.short	(.L_43 - .L_42)


	//   ....[0]....
.L_42:
        /*00a8*/ 	.word	0x00000090


	//   ....[1]....
        /*00ac*/ 	.word	0x00000500


	//   ....[2]....
        /*00b0*/ 	.word	0x000006f0


	//   ....[3]....
        /*00b4*/ 	.word	0x00000890


	//   ....[4]....
        /*00b8*/ 	.word	0x00000990


	//   ....[5]....
        /*00bc*/ 	.word	0x00000ae0


	//   ....[6]....
        /*00c0*/ 	.word	0x00002300


	//   ....[7]....
        /*00c4*/ 	.word	0x000031e0


	//   ....[8]....
        /*00c8*/ 	.word	0x000033f0


	//   ....[9]....
        /*00cc*/ 	.word	0x00003420


	//   ....[10]....
        /*00d0*/ 	.word	0x00003d80


	//   ....[11]....
        /*00d4*/ 	.word	0x00003fc0


	//----- nvinfo : EIATTR_VRC_CTA_INIT_COUNT
	.align		4
.L_43:
        /*00d8*/ 	.byte	0x02, 0x4a
        /*00da*/ 	.byte	0x80
	.zero		1


	//----- nvinfo : EIATTR_SYSCALL_OFFSETS
	.align		4
        /*00dc*/ 	.byte	0x04, 0x46
        /*00de*/ 	.short	(.L_45 - .L_44)


	//   ....[0]....
.L_44:
        /*00e0*/ 	.word	0x00005e20


	//   ....[1]....
        /*00e4*/ 	.word	0x00005f10


	//   ....[2]....
        /*00e8*/ 	.word	0x000068e0


	//   ....[3]....
        /*00ec*/ 	.word	0x00007290


	//   ....[4]....
        /*00f0*/ 	.word	0x00007c10


	//   ....[5]....
        /*00f4*/ 	.word	0x00008580


	//----- nvinfo : EIATTR_MBARRIER_INSTR_OFFSETS
	.align		4
.L_45:
        /*00f8*/ 	.byte	0x04, 0x39
        /*00fa*/ 	.short	(.L_47 - .L_46)


	//   ....[0]....
.L_46:
        /*00fc*/ 	.word	0x000005e0
        /*0100*/ 	.word	0x000000ff
        /*0104*/ 	.word	0x00000000
        /*0108*/ 	.short	0x0100
        /*010a*/ 	.byte	0x04
	.zero		1


	//   ....[1]....
        /*010c*/ 	.word	0x000005f0
        /*0110*/ 	.word	0x000000ff
        /*0114*/ 	.word	0x00000040
        /*0118*/ 	.short	0x0100
        /*011a*/ 	.byte	0x04
	.zero		1


	//   ....[2]....
        /*011c*/ 	.word	0x00000600
        /*0120*/ 	.word	0x000000ff
        /*0124*/ 	.word	0x00000008
        /*0128*/ 	.short	0x0100
        /*012a*/ 	.byte	0x04
	.zero		1


	//   ....[3]....
        /*012c*/ 	.word	0x00000610
        /*0130*/ 	.word	0x000000ff
        /*0134*/ 	.word	0x00000048
        /*0138*/ 	.short	0x0100
        /*013a*/ 	.byte	0x04
	.zero		1


	//   ....[4]....
        /*013c*/ 	.word	0x00000620
        /*0140*/ 	.word	0x000000ff
        /*0144*/ 	.word	0x00000010
        /*0148*/ 	.short	0x0100
        /*014a*/ 	.byte	0x04
	.zero		1


	//   ....[5]....
        /*014c*/ 	.word	0x00000630
        /*0150*/ 	.word	0x000000ff
        /*0154*/ 	.word	0x00000050
        /*0158*/ 	.short	0x0100
        /*015a*/ 	.byte	0x04
	.zero		1


	//   ....[6]....
        /*015c*/ 	.word	0x00000640
        /*0160*/ 	.word	0x000000ff
        /*0164*/ 	.word	0x00000018
        /*0168*/ 	.short	0x0100
        /*016a*/ 	.byte	0x04
	.zero		1


	//   ....[7]....
        /*016c*/ 	.word	0x00000650
        /*0170*/ 	.word	0x000000ff
        /*0174*/ 	.word	0x00000058
        /*0178*/ 	.short	0x0100
        /*017a*/ 	.byte	0x04
	.zero		1


	//   ....[8]....
        /*017c*/ 	.word	0x00000660
        /*0180*/ 	.word	0x000000ff
        /*0184*/ 	.word	0x00000020
        /*0188*/ 	.short	0x0100
        /*018a*/ 	.byte	0x04
	.zero		1


	//   ....[9]....
        /*018c*/ 	.word	0x00000670
        /*0190*/ 	.word	0x000000ff
        /*0194*/ 	.word	0x00000060
        /*0198*/ 	.short	0x0100
        /*019a*/ 	.byte	0x04
	.zero		1


	//   ....[10]....
        /*019c*/ 	.word	0x00000680
        /*01a0*/ 	.word	0x000000ff
        /*01a4*/ 	.word	0x00000028
        /*01a8*/ 	.short	0x0100
        /*01aa*/ 	.byte	0x04
	.zero		1


	//   ....[11]....
        /*01ac*/ 	.word	0x00000690
        /*01b0*/ 	.word	0x000000ff
        /*01b4*/ 	.word	0x00000068
        /*01b8*/ 	.short	0x0100
        /*01ba*/ 	.byte	0x04
	.zero		1


	//   ....[12]....
        /*01bc*/ 	.word	0x000006a0
        /*01c0*/ 	.word	0x000000ff
        /*01c4*/ 	.word	0x00000030
        /*01c8*/ 	.short	0x0100
        /*01ca*/ 	.byte	0x04
	.zero		1


	//   ....[13]....
        /*01cc*/ 	.word	0x000006b0
        /*01d0*/ 	.word	0x000000ff
        /*01d4*/ 	.word	0x00000070
        /*01d8*/ 	.short	0x0100
        /*01da*/ 	.byte	0x04
	.zero		1


	//   ....[14]....
        /*01dc*/ 	.word	0x000006c0
        /*01e0*/ 	.word	0x000000ff
        /*01e4*/ 	.word	0x00000038
        /*01e8*/ 	.short	0x0100
        /*01ea*/ 	.byte	0x04
	.zero		1


	//   ....[15]....
        /*01ec*/ 	.word	0x000006d0
        /*01f0*/ 	.word	0x000000ff
        /*01f4*/ 	.word	0x00000078
        /*01f8*/ 	.short	0x0100
        /*01fa*/ 	.byte	0x04
	.zero		1


	//   ....[16]....
        /*01fc*/ 	.word	0x00000800
        /*0200*/ 	.word	0x000000ff
        /*0204*/ 	.word	0x00000080
        /*0208*/ 	.short	0x0100
        /*020a*/ 	.byte	0x04
	.zero		1


	//   ....[17]....
        /*020c*/ 	.word	0x00000810
        /*0210*/ 	.word	0x000000ff
        /*0214*/ 	.word	0x000000a0
        /*0218*/ 	.short	0x0100
        /*021a*/ 	.byte	0x04
	.zero		1


	//   ....[18]....
        /*021c*/ 	.word	0x00000820
        /*0220*/ 	.word	0x000000ff
        /*0224*/ 	.word	0x00000088
        /*0228*/ 	.short	0x0100
        /*022a*/ 	.byte	0x04
	.zero		1


	//   ....[19]....
        /*022c*/ 	.word	0x00000830
        /*0230*/ 	.word	0x000000ff
        /*0234*/ 	.word	0x000000a8
        /*0238*/ 	.short	0x0100
        /*023a*/ 	.byte	0x04
	.zero		1


	//   ....[20]....
        /*023c*/ 	.word	0x00000840
        /*0240*/ 	.word	0x000000ff
        /*0244*/ 	.word	0x00000090
        /*0248*/ 	.short	0x0100
        /*024a*/ 	.byte	0x04
	.zero		1


	//   ....[21]....
        /*024c*/ 	.word	0x00000850
        /*0250*/ 	.word	0x000000ff
        /*0254*/ 	.word	0x000000b0
        /*0258*/ 	.short	0x0100
        /*025a*/ 	.byte	0x04
	.zero		1


	//   ....[22]....
        /*025c*/ 	.word	0x00000860
        /*0260*/ 	.word	0x000000ff
        /*0264*/ 	.word	0x00000098
        /*0268*/ 	.short	0x0100
        /*026a*/ 	.byte	0x04
	.zero		1


	//   ....[23]....
        /*026c*/ 	.word	0x00000870
        /*0270*/ 	.word	0x000000ff
        /*0274*/ 	.word	0x000000b8
        /*0278*/ 	.short	0x0100
        /*027a*/ 	.byte	0x04
	.zero		1


	//   ....[24]....
        /*027c*/ 	.word	0x00000960
        /*0280*/ 	.word	0x000000ff
        /*0284*/ 	.word	0x000000c0
        /*0288*/ 	.short	0x0100
        /*028a*/ 	.byte	0x06
	.zero		1


	//   ....[25]....
        /*028c*/ 	.word	0x00000970
        /*0290*/ 	.word	0x000000ff
        /*0294*/ 	.word	0x000000c8
        /*0298*/ 	.short	0x0100
        /*029a*/ 	.byte	0x06
	.zero		1


	//   ....[26]....
        /*029c*/ 	.word	0x00000ab0
        /*02a0*/ 	.word	0x000000ff
        /*02a4*/ 	.word	0x000000d0
        /*02a8*/ 	.short	0x0100
        /*02aa*/ 	.byte	0x06
	.zero		1


	//   ....[27]....
        /*02ac*/ 	.word	0x00000ac0
        /*02b0*/ 	.word	0x000000ff
        /*02b4*/ 	.word	0x000000d8
        /*02b8*/ 	.short	0x0100
        /*02ba*/ 	.byte	0x06
	.zero		1


	//   ....[28]....
        /*02bc*/ 	.word	0x00000c10
        /*02c0*/ 	.word	0x000000ff
        /*02c4*/ 	.word	0x000000e0
        /*02c8*/ 	.short	0x0100
        /*02ca*/ 	.byte	0x04
	.zero		1


	//   ....[29]....
        /*02cc*/ 	.word	0x00000c20
        /*02d0*/ 	.word	0x000000ff
        /*02d4*/ 	.word	0x000000f0
        /*02d8*/ 	.short	0x0100
        /*02da*/ 	.byte	0x04
	.zero		1


	//   ....[30]....
        /*02dc*/ 	.word	0x00000c30
        /*02e0*/ 	.word	0x000000ff
        /*02e4*/ 	.word	0x000000e8
        /*02e8*/ 	.short	0x0100
        /*02ea*/ 	.byte	0x04
	.zero		1


	//   ....[31]....
        /*02ec*/ 	.word	0x00000c40
        /*02f0*/ 	.word	0x000000ff
        /*02f4*/ 	.word	0x000000f8
        /*02f8*/ 	.short	0x0100
        /*02fa*/ 	.byte	0x04
	.zero		1


	//   ....[32]....
        /*02fc*/ 	.word	0x000015c0
        /*0300*/ 	.word	0x000000ff
        /*0304*/ 	.word	0x00000040
        /*0308*/ 	.short	0x010a
        /*030a*/ 	.byte	0x04
	.zero		1


	//   ....[33]....
        /*030c*/ 	.word	0x000018d0
        /*0310*/ 	.word	0x000000ff
        /*0314*/ 	.word	0x00000040
        /*0318*/ 	.short	0x010a
        /*031a*/ 	.byte	0x09
	.zero		1


	//   ....[34]....
        /*031c*/ 	.word	0x00001a40
        /*0320*/ 	.word	0x000000ff
        /*0324*/ 	.word	0x00000040
        /*0328*/ 	.short	0x010a
        /*032a*/ 	.byte	0x08
	.zero		1


	//   ....[35]....
        /*032c*/ 	.word	0x00001c60
        /*0330*/ 	.word	0x000000ff
        /*0334*/ 	.word	0x000000c8
        /*0338*/ 	.short	0x0101
        /*033a*/ 	.byte	0x1e
	.zero		1


	//   ....[36]....
        /*033c*/ 	.word	0x00001c90
        /*0340*/ 	.word	0x000000ff
        /*0344*/ 	.word	0x00000040
        /*0348*/ 	.short	0x010a
        /*034a*/ 	.byte	0x04
	.zero		1


	//   ....[37]....
        /*034c*/ 	.word	0x00001f70
        /*0350*/ 	.word	0x000000ff
        /*0354*/ 	.word	0x00000040
        /*0358*/ 	.short	0x010a
        /*035a*/ 	.byte	0x09
	.zero		1


	//   ....[38]....
        /*035c*/ 	.word	0x000020e0
        /*0360*/ 	.word	0x000000ff
        /*0364*/ 	.word	0x00000040
        /*0368*/ 	.short	0x010a
        /*036a*/ 	.byte	0x08
	.zero		1


	//   ....[39]....
        /*036c*/ 	.word	0x00002310
        /*0370*/ 	.word	0x000000ff
        /*0374*/ 	.word	0x000000d0
        /*0378*/ 	.short	0x010a
        /*037a*/ 	.byte	0x1e
	.zero		1


	//   ....[40]....
        /*037c*/ 	.word	0x000023d0
        /*0380*/ 	.word	0x000000ff
        /*0384*/ 	.word	0x00000000
        /*0388*/ 	.short	0x0101
        /*038a*/ 	.byte	0x04
	.zero		1


	//   ....[41]....
        /*038c*/ 	.word	0x000029d0
        /*0390*/ 	.word	0x000000ff
        /*0394*/ 	.word	0x00000000
        /*0398*/ 	.short	0x010a
        /*039a*/ 	.byte	0x04
	.zero		1


	//   ....[42]....
        /*039c*/ 	.word	0x00002a70
        /*03a0*/ 	.word	0x000000ff
        /*03a4*/ 	.word	0x00000000
        /*03a8*/ 	.short	0x010a
        /*03aa*/ 	.byte	0x05
	.zero		1


	//   ....[43]....
        /*03ac*/ 	.word	0x00002b10
        /*03b0*/ 	.word	0x000000ff
        /*03b4*/ 	.word	0x00000000
        /*03b8*/ 	.short	0x010a
        /*03ba*/ 	.byte	0x05
	.zero		1


	//   ....[44]....
        /*03bc*/ 	.word	0x00002bb0
        /*03c0*/ 	.word	0x000000ff
        /*03c4*/ 	.word	0x00000000
        /*03c8*/ 	.short	0x010a
        /*03ca*/ 	.byte	0x05
	.zero		1


	//   ....[45]....
        /*03cc*/ 	.word	0x00002c50
        /*03d0*/ 	.word	0x000000ff
        /*03d4*/ 	.word	0x00000000
        /*03d8*/ 	.short	0x010a
        /*03da*/ 	.byte	0x05
	.zero		1


	//   ....[46]....
        /*03dc*/ 	.word	0x00002cf0
        /*03e0*/ 	.word	0x000000ff
        /*03e4*/ 	.word	0x00000000
        /*03e8*/ 	.short	0x010a
        /*03ea*/ 	.byte	0x05
	.zero		1


	//   ....[47]....
        /*03ec*/ 	.word	0x00002d90
        /*03f0*/ 	.word	0x000000ff
        /*03f4*/ 	.word	0x00000000
        /*03f8*/ 	.short	0x010a
        /*03fa*/ 	.byte	0x05
	.zero		1


	//   ....[48]....
        /*03fc*/ 	.word	0x00002e40
        /*0400*/ 	.word	0x00000000
        /*0404*/ 	.word	0x00000000
        /*0408*/ 	.short	0x010a
        /*040a*/ 	.byte	0xff
	.zero		1


	//   ....[49]....
        /*040c*/ 	.word	0x00002f90
        /*0410*/ 	.word	0x000000ff
        /*0414*/ 	.word	0x000000d8
        /*0418*/ 	.short	0x010a
        /*041a*/ 	.byte	0x04
	.zero		1


	//   ....[50]....
        /*041c*/ 	.word	0x00003030
        /*0420*/ 	.word	0x000000ff
        /*0424*/ 	.word	0x000000d0
        /*0428*/ 	.short	0x010a
        /*042a*/ 	.byte	0x04
	.zero		1


	//   ....[51]....
        /*042c*/ 	.word	0x000030d0
        /*0430*/ 	.word	0x000000ff
        /*0434*/ 	.word	0x00000000
        /*0438*/ 	.short	0x0101
        /*043a*/ 	.byte	0x05
	.zero		1


	//   ....[52]....
        /*043c*/ 	.word	0x00003110
        /*0440*/ 	.word	0x000000ff
        /*0444*/ 	.word	0x000000d8
        /*0448*/ 	.short	0x0106
        /*044a*/ 	.byte	0x04
	.zero		1


	//   ....[53]....
        /*044c*/ 	.word	0x00003150
        /*0450*/ 	.word	0x00000000
        /*0454*/ 	.word	0x000000d8
        /*0458*/ 	.short	0x010a
        /*045a*/ 	.byte	0xff
	.zero		1


	//   ....[54]....
        /*045c*/ 	.word	0x000036c0
        /*0460*/ 	.word	0x000000ff
        /*0464*/ 	.word	0x000000d0
        /*0468*/ 	.short	0x010a
        /*046a*/ 	.byte	0x14
	.zero		1


	//   ....[55]....
        /*046c*/ 	.word	0x00003770
        /*0470*/ 	.word	0x000000ff
        /*0474*/ 	.word	0x00000000
        /*0478*/ 	.short	0x0101
        /*047a*/ 	.byte	0x19
	.zero		1


	//   ....[56]....
        /*047c*/ 	.word	0x00003780
        /*0480*/ 	.word	0x000000ff
        /*0484*/ 	.word	0x000000f0
        /*0488*/ 	.short	0x010a
        /*048a*/ 	.byte	0x18
	.zero		1


	//   ....[57]....
        /*048c*/ 	.word	0x00003820
        /*0490*/ 	.word	0x000000ff
        /*0494*/ 	.word	0x00000000
        /*0498*/ 	.short	0x010a
        /*049a*/ 	.byte	0x04
	.zero		1


	//   ....[58]....
        /*049c*/ 	.word	0x00003880
        /*04a0*/ 	.word	0x000000ff
        /*04a4*/ 	.word	0x00000000
        /*04a8*/ 	.short	0x010a
        /*04aa*/ 	.byte	0x12
	.zero		1


	//   ....[59]....
        /*04ac*/ 	.word	0x000039d0
        /*04b0*/ 	.word	0x000000ff
        /*04b4*/ 	.word	0x00000000
        /*04b8*/ 	.short	0x010a
        /*04ba*/ 	.byte	0x05
	.zero		1


	//   ....[60]....
        /*04bc*/ 	.word	0x00003cd0
        /*04c0*/ 	.word	0x000000ff
        /*04c4*/ 	.word	0x00000000
        /*04c8*/ 	.short	0x010a
        /*04ca*/ 	.byte	0x04
	.zero		1


	//   ....[61]....
        /*04cc*/ 	.word	0x00003d60
        /*04d0*/ 	.word	0x000000ff
        /*04d4*/ 	.word	0x00000000
        /*04d8*/ 	.short	0x010a
        /*04da*/ 	.byte	0x04
	.zero		1


	//   ....[62]....
        /*04dc*/ 	.word	0x00004330
        /*04e0*/ 	.word	0x000000ff
        /*04e4*/ 	.word	0x000000d0
        /*04e8*/ 	.short	0x010a
        /*04ea*/ 	.byte	0x14
	.zero		1


	//   ....[63]....
        /*04ec*/ 	.word	0x000043d0
        /*04f0*/ 	.word	0x000000ff
        /*04f4*/ 	.word	0x00000000
        /*04f8*/ 	.short	0x0101
        /*04fa*/ 	.byte	0x2f
	.zero		1


	//   ....[64]....
        /*04fc*/ 	.word	0x00004920
        /*0500*/ 	.word	0x000000ff
        /*0504*/ 	.word	0x000000c8
        /*0508*/ 	.short	0x010a
        /*050a*/ 	.byte	0x14
	.zero		1


	//   ....[65]....
        /*050c*/ 	.word	0x00004ac0
        /*0510*/ 	.word	0x000000ff
        /*0514*/ 	.word	0x000000a0
        /*0518*/ 	.short	0x010a
        /*051a*/ 	.byte	0x14
	.zero		1


	//   ....[66]....
        /*051c*/ 	.word	0x00004d90
        /*0520*/ 	.word	0x000000ff
        /*0524*/ 	.word	0x00000080
        /*0528*/ 	.short	0x010b
        /*052a*/ 	.byte	0x14
	.zero		1


	//   ....[67]....
        /*052c*/ 	.word	0x00004da0
        /*0530*/ 	.word	0x000000ff
        /*0534*/ 	.word	0x00000000
        /*0538*/ 	.short	0x0101
        /*053a*/ 	.byte	0x35
	.zero		1


	//   ....[68]....
        /*053c*/ 	.word	0x00004dc0
        /*0540*/ 	.word	0x000000ff
        /*0544*/ 	.word	0x000000a8
        /*0548*/ 	.short	0x010a
        /*054a*/ 	.byte	0x14
	.zero		1


	//   ....[69]....
        /*054c*/ 	.word	0x00004f10
        /*0550*/ 	.word	0x000000ff
        /*0554*/ 	.word	0x00000088
        /*0558*/ 	.short	0x010b
        /*055a*/ 	.byte	0x14
	.zero		1


	//   ....[70]....
        /*055c*/ 	.word	0x00004f20
        /*0560*/ 	.word	0x000000ff
        /*0564*/ 	.word	0x00000000
        /*0568*/ 	.short	0x0101
        /*056a*/ 	.byte	0x32
	.zero		1


	//   ....[71]....
        /*056c*/ 	.word	0x00004f40
        /*0570*/ 	.word	0x000000ff
        /*0574*/ 	.word	0x000000b0
        /*0578*/ 	.short	0x010a
        /*057a*/ 	.byte	0x14
	.zero		1


	//   ....[72]....
        /*057c*/ 	.word	0x000050b0
        /*0580*/ 	.word	0x000000ff
        /*0584*/ 	.word	0x00000090
        /*0588*/ 	.short	0x010b
        /*058a*/ 	.byte	0x14
	.zero		1


	//   ....[73]....
        /*058c*/ 	.word	0x000050c0
        /*0590*/ 	.word	0x000000ff
        /*0594*/ 	.word	0x00000000
        /*0598*/ 	.short	0x0101
        /*059a*/ 	.byte	0x31
	.zero		1


	//   ....[74]....
        /*059c*/ 	.word	0x000050d0
        /*05a0*/ 	.word	0x000000ff
        /*05a4*/ 	.word	0x000000b8
        /*05a8*/ 	.short	0x010a
        /*05aa*/ 	.byte	0x14
	.zero		1


	//   ....[75]....
        /*05ac*/ 	.word	0x00005280
        /*05b0*/ 	.word	0x000000ff
        /*05b4*/ 	.word	0x00000098
        /*05b8*/ 	.short	0x010b
        /*05ba*/ 	.byte	0x14
	.zero		1


	//   ....[76]....
        /*05bc*/ 	.word	0x00005290
        /*05c0*/ 	.word	0x000000ff
        /*05c4*/ 	.word	0x00000000
        /*05c8*/ 	.short	0x0101
        /*05ca*/ 	.byte	0x30
	.zero		1


	//   ....[77]....
        /*05cc*/ 	.word	0x000052c0
        /*05d0*/ 	.word	0x000000ff
        /*05d4*/ 	.word	0x000000a0
        /*05d8*/ 	.short	0x010a
        /*05da*/ 	.byte	0x14
	.zero		1


	//   ....[78]....
        /*05dc*/ 	.word	0x000052e0
        /*05e0*/ 	.word	0x000000ff
        /*05e4*/ 	.word	0x000000a8
        /*05e8*/ 	.short	0x010a
        /*05ea*/ 	.byte	0x14
	.zero		1


	//   ....[79]....
        /*05ec*/ 	.word	0x00005300
        /*05f0*/ 	.word	0x000000ff
        /*05f4*/ 	.word	0x000000b0
        /*05f8*/ 	.short	0x010a
        /*05fa*/ 	.byte	0x14
	.zero		1


	//   ....[80]....
        /*05fc*/ 	.word	0x00005340
        /*0600*/ 	.word	0x00000000
        /*0604*/ 	.word	0x000000b8
        /*0608*/ 	.short	0x010a
        /*060a*/ 	.byte	0xff
	.zero		1


	//   ....[81]....
        /*060c*/ 	.word	0x000056c0
        /*0610*/ 	.word	0x000000ff
        /*0614*/ 	.word	0x000000d0
        /*0618*/ 	.short	0x010a
        /*061a*/ 	.byte	0x31
	.zero		1


	//   ....[82]....
        /*061c*/ 	.word	0x00005790
        /*0620*/ 	.word	0x000000ff
        /*0624*/ 	.word	0x00000000
        /*0628*/ 	.short	0x0101
        /*062a*/ 	.byte	0x04
	.zero		1


	//   ....[83]....
        /*062c*/ 	.word	0x00006410
        /*0630*/ 	.word	0x000000ff
        /*0634*/ 	.word	0x00000080
        /*0638*/ 	.short	0x010a
        /*063a*/ 	.byte	0x31
	.zero		1


	//   ....[84]....
        /*063c*/ 	.word	0x000064b0
        /*0640*/ 	.word	0x00000059
        /*0644*/ 	.word	0x000000e0
        /*0648*/ 	.short	0x010a
        /*064a*/ 	.byte	0xff
	.zero		1


	//   ....[85]....
        /*064c*/ 	.word	0x000066d0
        /*0650*/ 	.word	0x000000ff
        /*0654*/ 	.word	0x00000080
        /*0658*/ 	.short	0x010a
        /*065a*/ 	.byte	0x31
	.zero		1


	//   ....[86]....
        /*065c*/ 	.word	0x000067c0
        /*0660*/ 	.word	0x00000059
        /*0664*/ 	.word	0x000000e0
        /*0668*/ 	.short	0x010a
        /*066a*/ 	.byte	0xff
	.zero		1


	//   ....[87]....
        /*066c*/ 	.word	0x00006fc0
        /*0670*/ 	.word	0x00000000
        /*0674*/ 	.word	0x00000000
        /*0678*/ 	.short	0x0101
        /*067a*/ 	.byte	0xff
	.zero		1


	//   ....[88]....
        /*067c*/ 	.word	0x00006fd0
        /*0680*/ 	.word	0x00000003
        /*0684*/ 	.word	0x00000080
        /*0688*/ 	.short	0x010a
        /*068a*/ 	.byte	0xff
	.zero		1


	//   ....[89]....
        /*068c*/ 	.word	0x000070b0
        /*0690*/ 	.word	0x00000003
        /*0694*/ 	.word	0x00000080
        /*0698*/ 	.short	0x010a
        /*069a*/ 	.byte	0xff
	.zero		1


	//   ....[90]....
        /*069c*/ 	.word	0x00007940
        /*06a0*/ 	.word	0x0000000e
        /*06a4*/ 	.word	0x00000000
        /*06a8*/ 	.short	0x0101
        /*06aa*/ 	.byte	0xff
	.zero		1


	//   ....[91]....
        /*06ac*/ 	.word	0x00007960
        /*06b0*/ 	.word	0x00000028
        /*06b4*/ 	.word	0x00000080
        /*06b8*/ 	.short	0x010a
        /*06ba*/ 	.byte	0xff
	.zero		1


	//   ....[92]....
        /*06bc*/ 	.word	0x00007a30
        /*06c0*/ 	.word	0x00000028
        /*06c4*/ 	.word	0x00000080
        /*06c8*/ 	.short	0x010a
        /*06ca*/ 	.byte	0xff
	.zero		1


	//   ....[93]....
        /*06cc*/ 	.word	0x000082b0
        /*06d0*/ 	.word	0x0000000e
        /*06d4*/ 	.word	0x00000000
        /*06d8*/ 	.short	0x0101
        /*06da*/ 	.byte	0xff
	.zero		1


	//   ....[94]....
        /*06dc*/ 	.word	0x000082d0
        /*06e0*/ 	.word	0x00000003
        /*06e4*/ 	.word	0x00000080
        /*06e8*/ 	.short	0x010a
        /*06ea*/ 	.byte	0xff
	.zero		1


	//   ....[95]....
        /*06ec*/ 	.word	0x000083a0
        /*06f0*/ 	.word	0x00000003
        /*06f4*/ 	.word	0x00000080
        /*06f8*/ 	.short	0x010a
        /*06fa*/ 	.byte	0xff
	.zero		1


	//   ....[96]....
        /*06fc*/ 	.word	0x00008880
        /*0700*/ 	.word	0x000000ff
        /*0704*/ 	.word	0x00000000
        /*0708*/ 	.short	0x0101
        /*070a*/ 	.byte	0x04
	.zero		1


	//   ....[97]....
        /*070c*/ 	.word	0x00008c90
        /*0710*/ 	.word	0x00000002
        /*0714*/ 	.word	0x00000000
        /*0718*/ 	.short	0x0101
        /*071a*/ 	.byte	0xff
	.zero		1


	//   ....[98]....
        /*071c*/ 	.word	0x00008f10
        /*0720*/ 	.word	0x000000ff
        /*0724*/ 	.word	0x00000000
        /*0728*/ 	.short	0x0101
        /*072a*/ 	.byte	0x04
	.zero		1


	//   ....[99]....
        /*072c*/ 	.word	0x00008f40
        /*0730*/ 	.word	0x00000000
        /*0734*/ 	.word	0x00000040
        /*0738*/ 	.short	0x010a
        /*073a*/ 	.byte	0xff
	.zero		1


	//   ....[100]....
        /*073c*/ 	.word	0x00008fa0
        /*0740*/ 	.word	0x00000000
        /*0744*/ 	.word	0x00000040
        /*0748*/ 	.short	0x010a
        /*074a*/ 	.byte	0xff
	.zero		1


	//   ....[101]....
        /*074c*/ 	.word	0x00009000
        /*0750*/ 	.word	0x00000000
        /*0754*/ 	.word	0x000000d0
        /*0758*/ 	.short	0x010a
        /*075a*/ 	.byte	0xff
	.zero		1


	//   ....[102]....
        /*075c*/ 	.word	0x00009060
        /*0760*/ 	.word	0x00000000
        /*0764*/ 	.word	0x00000000
        /*0768*/ 	.short	0x010a
        /*076a*/ 	.byte	0xff
	.zero		1


	//   ....[103]....
        /*076c*/ 	.word	0x000090c0
        /*0770*/ 	.word	0x00000000
        /*0774*/ 	.word	0x00000000
        /*0778*/ 	.short	0x010a
        /*077a*/ 	.byte	0xff
	.zero		1


	//   ....[104]....
        /*077c*/ 	.word	0x00009120
        /*0780*/ 	.word	0x00000000
        /*0784*/ 	.word	0x00000000
        /*0788*/ 	.short	0x010a
        /*078a*/ 	.byte	0xff
	.zero		1


	//   ....[105]....
        /*078c*/ 	.word	0x00009180
        /*0790*/ 	.word	0x00000000
        /*0794*/ 	.word	0x00000000
        /*0798*/ 	.short	0x010a
        /*079a*/ 	.byte	0xff
	.zero		1


	//   ....[106]....
        /*079c*/ 	.word	0x000091e0
        /*07a0*/ 	.word	0x00000000
        /*07a4*/ 	.word	0x00000000
        /*07a8*/ 	.short	0x010a
        /*07aa*/ 	.byte	0xff
	.zero		1


	//   ....[107]....
        /*07ac*/ 	.word	0x00009240
        /*07b0*/ 	.word	0x00000000
        /*07b4*/ 	.word	0x00000000
        /*07b8*/ 	.short	0x010a
        /*07ba*/ 	.byte	0xff
	.zero		1


	//   ....[108]....
        /*07bc*/ 	.word	0x000092a0
        /*07c0*/ 	.word	0x00000000
        /*07c4*/ 	.word	0x00000000
        /*07c8*/ 	.short	0x010a
        /*07ca*/ 	.byte	0xff
	.zero		1


	//   ....[109]....
        /*07cc*/ 	.word	0x00009300
        /*07d0*/ 	.word	0x00000004
        /*07d4*/ 	.word	0x000000d8
        /*07d8*/ 	.short	0x010a
        /*07da*/ 	.byte	0xff
	.zero		1


	//   ....[110]....
        /*07dc*/ 	.word	0x00009360
        /*07e0*/ 	.word	0x00000004
        /*07e4*/ 	.word	0x000000d0
        /*07e8*/ 	.short	0x010a
        /*07ea*/ 	.byte	0xff
	.zero		1


	//   ....[111]....
        /*07ec*/ 	.word	0x000093c0
        /*07f0*/ 	.word	0x00000000
        /*07f4*/ 	.word	0x000000d0
        /*07f8*/ 	.short	0x010a
        /*07fa*/ 	.byte	0xff
	.zero		1


	//   ....[112]....
        /*07fc*/ 	.word	0x00009420
        /*0800*/ 	.word	0x00000005
        /*0804*/ 	.word	0x000000f0
        /*0808*/ 	.short	0x010a
        /*080a*/ 	.byte	0xff
	.zero		1


	//   ....[113]....
        /*080c*/ 	.word	0x00009480
        /*0810*/ 	.word	0x00000000
        /*0814*/ 	.word	0x00000000
        /*0818*/ 	.short	0x010a
        /*081a*/ 	.byte	0xff
	.zero		1


	//   ....[114]....
        /*081c*/ 	.word	0x000094e0
        /*0820*/ 	.word	0x00000000
        /*0824*/ 	.word	0x00000000
        /*0828*/ 	.short	0x010a
        /*082a*/ 	.byte	0xff
	.zero		1


	//   ....[115]....
        /*082c*/ 	.word	0x00009540
        /*0830*/ 	.word	0x00000000
        /*0834*/ 	.word	0x00000000
        /*0838*/ 	.short	0x010a
        /*083a*/ 	.byte	0xff
	.zero		1


	//   ....[116]....
        /*083c*/ 	.word	0x000095a0
        /*0840*/ 	.word	0x00000000
        /*0844*/ 	.word	0x000000d0
        /*0848*/ 	.short	0x010a
        /*084a*/ 	.byte	0xff
	.zero		1


	//   ....[117]....
        /*084c*/ 	.word	0x00009600
        /*0850*/ 	.word	0x00000000
        /*0854*/ 	.word	0x000000c8
        /*0858*/ 	.short	0x010a
        /*085a*/ 	.byte	0xff
	.zero		1


	//   ....[118]....
        /*085c*/ 	.word	0x00009660
        /*0860*/ 	.word	0x00000002
        /*0864*/ 	.word	0x000000a0
        /*0868*/ 	.short	0x010a
        /*086a*/ 	.byte	0xff
	.zero		1


	//   ....[119]....
        /*086c*/ 	.word	0x000096c0
        /*0870*/ 	.word	0x00000002
        /*0874*/ 	.word	0x000000a8
        /*0878*/ 	.short	0x010a
        /*087a*/ 	.byte	0xff
	.zero		1


	//   ....[120]....
        /*087c*/ 	.word	0x00009720
        /*0880*/ 	.word	0x00000002
        /*0884*/ 	.word	0x000000b0
        /*0888*/ 	.short	0x010a
        /*088a*/ 	.byte	0xff
	.zero		1


	//   ....[121]....
        /*088c*/ 	.word	0x00009780
        /*0890*/ 	.word	0x00000000
        /*0894*/ 	.word	0x000000b8
        /*0898*/ 	.short	0x010a
        /*089a*/ 	.byte	0xff
	.zero		1


	//   ....[122]....
        /*089c*/ 	.word	0x000097e0
        /*08a0*/ 	.word	0x00000000
        /*08a4*/ 	.word	0x000000a0
        /*08a8*/ 	.short	0x010a
        /*08aa*/ 	.byte	0xff
	.zero		1


	//   ....[123]....
        /*08ac*/ 	.word	0x00009840
        /*08b0*/ 	.word	0x00000000
        /*08b4*/ 	.word	0x000000a8
        /*08b8*/ 	.short	0x010a
        /*08ba*/ 	.byte	0xff
	.zero		1


	//   ....[124]....
        /*08bc*/ 	.word	0x000098a0
        /*08c0*/ 	.word	0x00000000
        /*08c4*/ 	.word	0x000000b0
        /*08c8*/ 	.short	0x010a
        /*08ca*/ 	.byte	0xff
	.zero		1


	//   ....[125]....
        /*08cc*/ 	.word	0x00009900
        /*08d0*/ 	.word	0x00000000
        /*08d4*/ 	.word	0x000000d0
        /*08d8*/ 	.short	0x010a
        /*08da*/ 	.byte	0xff
	.zero		1


	//   ....[126]....
        /*08dc*/ 	.word	0x00009960
        /*08e0*/ 	.word	0x00000002
        /*08e4*/ 	.word	0x00000080
        /*08e8*/ 	.short	0x010a
        /*08ea*/ 	.byte	0xff
	.zero		1


	//   ....[127]....
        /*08ec*/ 	.word	0x000099b0
        /*08f0*/ 	.word	0x00000059
        /*08f4*/ 	.word	0x000000e0
        /*08f8*/ 	.short	0x010a
        /*08fa*/ 	.byte	0xff
	.zero		1


	//   ....[128]....
        /*08fc*/ 	.word	0x00009a00
        /*0900*/ 	.word	0x00000003
        /*0904*/ 	.word	0x00000080
        /*0908*/ 	.short	0x010a
        /*090a*/ 	.byte	0xff
	.zero		1


	//   ....[129]....
        /*090c*/ 	.word	0x00009a50
        /*0910*/ 	.word	0x00000028
        /*0914*/ 	.word	0x00000080
        /*0918*/ 	.short	0x010a
        /*091a*/ 	.byte	0xff
	.zero		1


	//   ....[130]....
        /*091c*/ 	.word	0x00009aa0
        /*0920*/ 	.word	0x00000003
        /*0924*/ 	.word	0x00000080
        /*0928*/ 	.short	0x010a
        /*092a*/ 	.byte	0xff
	.zero		1


	//----- nvinfo : EIATTR_NUM_MBARRIERS
	.align		4
.L_47:
        /*092c*/ 	.byte	0x03, 0x38
        /*092e*/ 	.short	0x0020


	//----- nvinfo : EIATTR_EXIT_INSTR_OFFSETS
	.align		4
        /*0930*/ 	.byte	0x04, 0x1c
        /*0932*/ 	.short	(.L_49 - .L_48)


	//   ....[0]....
.L_48:
        /*0934*/ 	.word	0x00002e70


	//   ....[1]....
        /*0938*/ 	.word	0x00003120


	//   ....[2]....
        /*093c*/ 	.word	0x00003180


	//   ....[3]....
        /*0940*/ 	.word	0x00003fd0


	//   ....[4]....
        /*0944*/ 	.word	0x00005370


	//   ....[5]....
        /*0948*/ 	.word	0x000053b0


	//   ....[6]....
        /*094c*/ 	.word	0x00008df0


	//   ....[7]....
        /*0950*/ 	.word	0x00008e70


	//   ....[8]....
        /*0954*/ 	.word	0x00008ea0


	//   ....[9]....
        /*0958*/ 	.word	0x00008f20


	//----- nvinfo : EIATTR_MAX_THREADS
	.align		4
.L_49:
        /*095c*/ 	.byte	0x04, 0x05
        /*095e*/ 	.short	(.L_51 - .L_50)
.L_50:
        /*0960*/ 	.word	0x00000100
        /*0964*/ 	.word	0x00000001
        /*0968*/ 	.word	0x00000001


	//----- nvinfo : EIATTR_CRS_STACK_SIZE
	.align		4
.L_51:
        /*096c*/ 	.byte	0x04, 0x1e
        /*096e*/ 	.short	(.L_53 - .L_52)
.L_52:
        /*0970*/ 	.word	0x00000000


	//----- nvinfo : EIATTR_CBANK_PARAM_SIZE
	.align		4
.L_53:
        /*0974*/ 	.byte	0x03, 0x19
        /*0976*/ 	.short	0x0900


	//----- nvinfo : EIATTR_PARAM_CBANK
	.align		4
        /*0978*/ 	.byte	0x04, 0x0a
        /*097a*/ 	.short	(.L_55 - .L_54)
	.align		4
.L_54:
        /*097c*/ 	.word	index@(.nv.constant0._ZN7cutlass13device_kernelINS_4conv6kernel13ConvUniversalINS1_16ConvProblemShapeILNS1_8OperatorE0ELi3EEENS1_10collective14CollectiveConvINS1_47MainloopSm100TmaUmmaWarpSpecializedImplicitGemmILS5_0ELi8ELi3ELi1ELi2EN4cute5tupleIJNSA_1CILi1EEESD_SD_EEEEENSB_IJNSC_ILi128EEENSC_ILi64EEENSB_IJNSC_ILi32EEEEEEEEENS_10tfloat32_tESL_NSA_8TiledMMAINSA_8MMA_AtomIJNSA_17SM100_MMA_TF32_SSISL_SL_fLi128ELi64ELNSA_4UMMA5MajorE0ELSQ_0ELNSP_7ScaleInE0ELSR_0EEEEEENSA_6LayoutISE_NSB_IJNSC_ILi0EEESV_SV_EEEEENSB_IJNSA_10UnderscoreESY_SY_EEEEENS7_6detail27Sm100ImplicitGemmTileTraitsINSA_20SM90_TMA_LOAD_IM2COLENSA_14ComposedLayoutINSA_7SwizzleILi3ELi4ELi3EEENSA_18smem_ptr_flag_bitsILi32EEENSU_INSB_IJNSC_ILi8EEESI_EEENSB_IJSI_SD_EEEEEEEvEENS12_INSA_13SM90_TMA_LOADES1D_vEEEENS_8epilogue10collective18CollectiveEpilogueINS1I_23Sm100TmaWarpSpecializedILi4ELi2ELi16ELb1ELb0EEEJSK_NSB_IJNSU_ISG_SD_EENSU_INSC_ILi16EEESD_EEEEESL_NSB_IJNSB_IJllllEEESD_SV_EEESL_S1S_NS1I_6fusion15FusionCallbacksIS1M_NS1T_17LinearCombinationISL_fSL_fLNS_15FloatRoundStyleE2EEESK_S1Q_JEEENSA_5SM1004TMEM4LOAD26SM100_TMEM_LOAD_32dp32b16xES13_NS14_INS15_ILi2ELi4ELi3EEES18_NSU_INSB_IJS19_S1O_EEENSB_IJS1O_SD_EEEEEEENSA_39AutoVectorizingCopyWithAssumedAlignmentILi128EEENSA_21SM90_TMA_STORE_IM2COLES27_S29_S29_EEEvvEEEEvNT_6ParamsE)
        /*0980*/ 	.short	0x0380
        /*0982*/ 	.short	0x0900


	//----- nvinfo : EIATTR_SW_WAR
	.align		4
.L_55:
        /*0984*/ 	.byte	0x04, 0x36
        /*0986*/ 	.short	(.L_57 - .L_56)
.L_56:
        /*0988*/ 	.word	0x00000008
.L_57:


//--------------------- .nv.callgraph             --------------------------
	.section	.nv.callgraph,"",@"SHT_CUDA_CALLGRAPH"
	.align	4
	.sectionentsize	8
	.align		4
        /*0000*/ 	.word	0x00000000
	.align		4
        /*0004*/ 	.word	0xffffffff
	.align		4
        /*0008*/ 	.word	index@(_ZN7cutlass13device_kernelINS_4conv6kernel13ConvUniversalINS1_16ConvProblemShapeILNS1_8OperatorE0ELi3EEENS1_10collective14CollectiveConvINS1_47MainloopSm100TmaUmmaWarpSpecializedImplicitGemmILS5_0ELi8ELi3ELi1ELi2EN4cute5tupleIJNSA_1CILi1EEESD_SD_EEEEENSB_IJNSC_ILi128EEENSC_ILi64EEENSB_IJNSC_ILi32EEEEEEEEENS_10tfloat32_tESL_NSA_8TiledMMAINSA_8MMA_AtomIJNSA_17SM100_MMA_TF32_SSISL_SL_fLi128ELi64ELNSA_4UMMA5MajorE0ELSQ_0ELNSP_7ScaleInE0ELSR_0EEEEEENSA_6LayoutISE_NSB_IJNSC_ILi0EEESV_SV_EEEEENSB_IJNSA_10UnderscoreESY_SY_EEEEENS7_6detail27Sm100ImplicitGemmTileTraitsINSA_20SM90_TMA_LOAD_IM2COLENSA_14ComposedLayoutINSA_7SwizzleILi3ELi4ELi3EEENSA_18smem_ptr_flag_bitsILi32EEENSU_INSB_IJNSC_ILi8EEESI_EEENSB_IJSI_SD_EEEEEEEvEENS12_INSA_13SM90_TMA_LOADES1D_vEEEENS_8epilogue10collective18CollectiveEpilogueINS1I_23Sm100TmaWarpSpecializedILi4ELi2ELi16ELb1ELb0EEEJSK_NSB_IJNSU_ISG_SD_EENSU_INSC_ILi16EEESD_EEEEESL_NSB_IJNSB_IJllllEEESD_SV_EEESL_S1S_NS1I_6fusion15FusionCallbacksIS1M_NS1T_17LinearCombinationISL_fSL_fLNS_15FloatRoundStyleE2EEESK_S1Q_JEEENSA_5SM1004TMEM4LOAD26SM100_TMEM_LOAD_32dp32b16xES13_NS14_INS15_ILi2ELi4ELi3EEES18_NSU_INSB_IJS19_S1O_EEENSB_IJS1O_SD_EEEEEEENSA_39AutoVectorizingCopyWithAssumedAlignmentILi128EEENSA_21SM90_TMA_STORE_IM2COLES27_S29_S29_EEEvvEEEEvNT_6ParamsE)
	.align		4
        /*000c*/ 	.word	index@(__assertfail)
	.align		4
        /*0010*/ 	.word	0x00000000
	.align		4
        /*0014*/ 	.word	0xfffffffe
	.align		4
        /*0018*/ 	.word	0x00000000
	.align		4
        /*001c*/ 	.word	0xfffffffd
	.align		4
        /*0020*/ 	.word	0x00000000
	.align		4
        /*0024*/ 	.word	0xfffffffc


//--------------------- .nv.constant4             --------------------------
	.section	.nv.constant4,"a",@progbits
	.align	8
	.align		8
.nv.constant4:
        /*0000*/ 	.dword	__assertfail
	.align		8
        /*0008*/ 	.dword	__unnamed_1
	.align		8
        /*0010*/ 	.dword	__unnamed_2
	.align		8
        /*0018*/ 	.dword	_ZN39_INTERNAL_09d11f6b_4_k_cu_a9106895_27144cuda3std3__45__cpo5beginE
	.align		8
        /*0020*/ 	.dword	_ZN39_INTERNAL_09d11f6b_4_k_cu_a9106895_27144cuda3std3__45__cpo3endE
	.align		8
        /*0028*/ 	.dword	_ZN39_INTERNAL_09d11f6b_4_k_cu_a9106895_27144cuda3std3__45__cpo6cbeginE
	.align		8
        /*0030*/ 	.dword	_ZN39_INTERNAL_09d11f6b_4_k_cu_a9106895_27144cuda3std3__45__cpo4cendE
	.align		8
        /*0038*/ 	.dword	_ZN39_INTERNAL_09d11f6b_4_k_cu_a9106895_27144cuda3std3__441_GLOBAL__N__09d11f6b_4_k_cu_a9106895_27146ignoreE
	.align		8
        /*0040*/ 	.dword	_ZN39_INTERNAL_09d11f6b_4_k_cu_a9106895_27144cuda3std3__419piecewise_constructE
	.align		8
        /*0048*/ 	.dword	_ZN39_INTERNAL_09d11f6b_4_k_cu_a9106895_27144cuda3std3__48in_placeE
	.align		8
        /*0050*/ 	.dword	_ZN39_INTERNAL_09d11f6b_4_k_cu_a9106895_27144cuda3std6ranges3__45__cpo4swapE
	.align		8
        /*0058*/ 	.dword	_ZN39_INTERNAL_09d11f6b_4_k_cu_a9106895_27144cuda3std6ranges3__45__cpo9iter_moveE
	.align		8
        /*0060*/ 	.dword	_ZN39_INTERNAL_09d11f6b_4_k_cu_a9106895_27144cute7productE
	.align		8
        /*0068*/ 	.dword	_ZN39_INTERNAL_09d11f6b_4_k_cu_a9106895_27144cute1_E
	.align		8
        /*0070*/ 	.dword	$str$27
	.align		8
        /*0078*/ 	.dword	$str$28
	.align		8
        /*0080*/ 	.dword	$str$29
	.align		8
        /*0088*/ 	.dword	$str$30


//--------------------- .text._ZN7cutlass13device_kernelINS_4conv6kernel13ConvUniversalINS1_16ConvProblemShapeILNS1_8OperatorE0ELi3EEENS1_10collective14CollectiveConvINS1_47MainloopSm100TmaUmmaWarpSpecializedImplicitGemmILS5_0ELi8ELi3ELi1ELi2EN4cute5tupleIJNSA_1CILi1EEESD_SD_EEEEENSB_IJNSC_ILi128EEENSC_ILi64EEENSB_IJNSC_ILi32EEEEEEEEENS_10tfloat32_tESL_NSA_8TiledMMAINSA_8MMA_AtomIJNSA_17SM100_MMA_TF32_SSISL_SL_fLi128ELi64ELNSA_4UMMA5MajorE0ELSQ_0ELNSP_7ScaleInE0ELSR_0EEEEEENSA_6LayoutISE_NSB_IJNSC_ILi0EEESV_SV_EEEEENSB_IJNSA_10UnderscoreESY_SY_EEEEENS7_6detail27Sm100ImplicitGemmTileTraitsINSA_20SM90_TMA_LOAD_IM2COLENSA_14ComposedLayoutINSA_7SwizzleILi3ELi4ELi3EEENSA_18smem_ptr_flag_bitsILi32EEENSU_INSB_IJNSC_ILi8EEESI_EEENSB_IJSI_SD_EEEEEEEvEENS12_INSA_13SM90_TMA_LOADES1D_vEEEENS_8epilogue10collective18CollectiveEpilogueINS1I_23Sm100TmaWarpSpecializedILi4ELi2ELi16ELb1ELb0EEEJSK_NSB_IJNSU_ISG_SD_EENSU_INSC_ILi16EEESD_EEEEESL_NSB_IJNSB_IJllllEEESD_SV_EEESL_S1S_NS1I_6fusion15FusionCallbacksIS1M_NS1T_17LinearCombinationISL_fSL_fLNS_15FloatRoundStyleE2EEESK_S1Q_JEEENSA_5SM1004TMEM4LOAD26SM100_TMEM_LOAD_32dp32b16xES13_NS14_INS15_ILi2ELi4ELi3EEES18_NSU_INSB_IJS19_S1O_EEENSB_IJS1O_SD_EEEEEEENSA_39AutoVectorizingCopyWithAssumedAlignmentILi128EEENSA_21SM90_TMA_STORE_IM2COLES27_S29_S29_EEEvvEEEEvNT_6ParamsE --------------------------
	.section	.text._ZN7cutlass13device_kernelINS_4conv6kernel13ConvUniversalINS1_16ConvProblemShapeILNS1_8OperatorE0ELi3EEENS1_10collective14CollectiveConvINS1_47MainloopSm100TmaUmmaWarpSpecializedImplicitGemmILS5_0ELi8ELi3ELi1ELi2EN4cute5tupleIJNSA_1CILi1EEESD_SD_EEEEENSB_IJNSC_ILi128EEENSC_ILi64EEENSB_IJNSC_ILi32EEEEEEEEENS_10tfloat32_tESL_NSA_8TiledMMAINSA_8MMA_AtomIJNSA_17SM100_MMA_TF32_SSISL_SL_fLi128ELi64ELNSA_4UMMA5MajorE0ELSQ_0ELNSP_7ScaleInE0ELSR_0EEEEEENSA_6LayoutISE_NSB_IJNSC_ILi0EEESV_SV_EEEEENSB_IJNSA_10UnderscoreESY_SY_EEEEENS7_6detail27Sm100ImplicitGemmTileTraitsINSA_20SM90_TMA_LOAD_IM2COLENSA_14ComposedLayoutINSA_7SwizzleILi3ELi4ELi3EEENSA_18smem_ptr_flag_bitsILi32EEENSU_INSB_IJNSC_ILi8EEESI_EEENSB_IJSI_SD_EEEEEEEvEENS12_INSA_13SM90_TMA_LOADES1D_vEEEENS_8epilogue10collective18CollectiveEpilogueINS1I_23Sm100TmaWarpSpecializedILi4ELi2ELi16ELb1ELb0EEEJSK_NSB_IJNSU_ISG_SD_EENSU_INSC_ILi16EEESD_EEEEESL_NSB_IJNSB_IJllllEEESD_SV_EEESL_S1S_NS1I_6fusion15FusionCallbacksIS1M_NS1T_17LinearCombinationISL_fSL_fLNS_15FloatRoundStyleE2EEESK_S1Q_JEEENSA_5SM1004TMEM4LOAD26SM100_TMEM_LOAD_32dp32b16xES13_NS14_INS15_ILi2ELi4ELi3EEES18_NSU_INSB_IJS19_S1O_EEENSB_IJS1O_SD_EEEEEEENSA_39AutoVectorizingCopyWithAssumedAlignmentILi128EEENSA_21SM90_TMA_STORE_IM2COLES27_S29_S29_EEEvvEEEEvNT_6ParamsE,"ax",@progbits
	.align	128
.text._ZN7cutlass13device_kernelINS_4conv6kernel13ConvUniversalINS1_16ConvProblemShapeILNS1_8OperatorE0ELi3EEENS1_10collective14CollectiveConvINS1_47MainloopSm100TmaUmmaWarpSpecializedImplicitGemmILS5_0ELi8ELi3ELi1ELi2EN4cute5tupleIJNSA_1CILi1EEESD_SD_EEEEENSB_IJNSC_ILi128EEENSC_ILi64EEENSB_IJNSC_ILi32EEEEEEEEENS_10tfloat32_tESL_NSA_8TiledMMAINSA_8MMA_AtomIJNSA_17SM100_MMA_TF32_SSISL_SL_fLi128ELi64ELNSA_4UMMA5MajorE0ELSQ_0ELNSP_7ScaleInE0ELSR_0EEEEEENSA_6LayoutISE_NSB_IJNSC_ILi0EEESV_SV_EEEEENSB_IJNSA_10UnderscoreESY_SY_EEEEENS7_6detail27Sm100ImplicitGemmTileTraitsINSA_20SM90_TMA_LOAD_IM2COLENSA_14ComposedLayoutINSA_7SwizzleILi3ELi4ELi3EEENSA_18smem_ptr_flag_bitsILi32EEENSU_INSB_IJNSC_ILi8EEESI_EEENSB_IJSI_SD_EEEEEEEvEENS12_INSA_13SM90_TMA_LOADES1D_vEEEENS_8epilogue10collective18CollectiveEpilogueINS1I_23Sm100TmaWarpSpecializedILi4ELi2ELi16ELb1ELb0EEEJSK_NSB_IJNSU_ISG_SD_EENSU_INSC_ILi16EEESD_EEEEESL_NSB_IJNSB_IJllllEEESD_SV_EEESL_S1S_NS1I_6fusion15FusionCallbacksIS1M_NS1T_17LinearCombinationISL_fSL_fLNS_15FloatRoundStyleE2EEESK_S1Q_JEEENSA_5SM1004TMEM4LOAD26SM100_TMEM_LOAD_32dp32b16xES13_NS14_INS15_ILi2ELi4ELi3EEES18_NSU_INSB_IJS19_S1O_EEENSB_IJS1O_SD_EEEEEEENSA_39AutoVectorizingCopyWithAssumedAlignmentILi128EEENSA_21SM90_TMA_STORE_IM2COLES27_S29_S29_EEEvvEEEEvNT_6ParamsE:
        .type           _ZN7cutlass13device_kernelINS_4conv6kernel13ConvUniversalINS1_16ConvProblemShapeILNS1_8OperatorE0ELi3EEENS1_10collective14CollectiveConvINS1_47MainloopSm100TmaUmmaWarpSpecializedImplicitGemmILS5_0ELi8ELi3ELi1ELi2EN4cute5tupleIJNSA_1CILi1EEESD_SD_EEEEENSB_IJNSC_ILi128EEENSC_ILi64EEENSB_IJNSC_ILi32EEEEEEEEENS_10tfloat32_tESL_NSA_8TiledMMAINSA_8MMA_AtomIJNSA_17SM100_MMA_TF32_SSISL_SL_fLi128ELi64ELNSA_4UMMA5MajorE0ELSQ_0ELNSP_7ScaleInE0ELSR_0EEEEEENSA_6LayoutISE_NSB_IJNSC_ILi0EEESV_SV_EEEEENSB_IJNSA_10UnderscoreESY_SY_EEEEENS7_6detail27Sm100ImplicitGemmTileTraitsINSA_20SM90_TMA_LOAD_IM2COLENSA_14ComposedLayoutINSA_7SwizzleILi3ELi4ELi3EEENSA_18smem_ptr_flag_bitsILi32EEENSU_INSB_IJNSC_ILi8EEESI_EEENSB_IJSI_SD_EEEEEEEvEENS12_INSA_13SM90_TMA_LOADES1D_vEEEENS_8epilogue10collective18CollectiveEpilogueINS1I_23Sm100TmaWarpSpecializedILi4ELi2ELi16ELb1ELb0EEEJSK_NSB_IJNSU_ISG_SD_EENSU_INSC_ILi16EEESD_EEEEESL_NSB_IJNSB_IJllllEEESD_SV_EEESL_S1S_NS1I_6fusion15FusionCallbacksIS1M_NS1T_17LinearCombinationISL_fSL_fLNS_15FloatRoundStyleE2EEESK_S1Q_JEEENSA_5SM1004TMEM4LOAD26SM100_TMEM_LOAD_32dp32b16xES13_NS14_INS15_ILi2ELi4ELi3EEES18_NSU_INSB_IJS19_S1O_EEENSB_IJS1O_SD_EEEEEEENSA_39AutoVectorizingCopyWithAssumedAlignmentILi128EEENSA_21SM90_TMA_STORE_IM2COLES27_S29_S29_EEEvvEEEEvNT_6ParamsE,@function
        .size           _ZN7cutlass13device_kernelINS_4conv6kernel13ConvUniversalINS1_16ConvProblemShapeILNS1_8OperatorE0ELi3EEENS1_10collective14CollectiveConvINS1_47MainloopSm100TmaUmmaWarpSpecializedImplicitGemmILS5_0ELi8ELi3ELi1ELi2EN4cute5tupleIJNSA_1CILi1EEESD_SD_EEEEENSB_IJNSC_ILi128EEENSC_ILi64EEENSB_IJNSC_ILi32EEEEEEEEENS_10tfloat32_tESL_NSA_8TiledMMAINSA_8MMA_AtomIJNSA_17SM100_MMA_TF32_SSISL_SL_fLi128ELi64ELNSA_4UMMA5MajorE0ELSQ_0ELNSP_7ScaleInE0ELSR_0EEEEEENSA_6LayoutISE_NSB_IJNSC_ILi0EEESV_SV_EEEEENSB_IJNSA_10UnderscoreESY_SY_EEEEENS7_6detail27Sm100ImplicitGemmTileTraitsINSA_20SM90_TMA_LOAD_IM2COLENSA_14ComposedLayoutINSA_7SwizzleILi3ELi4ELi3EEENSA_18smem_ptr_flag_bitsILi32EEENSU_INSB_IJNSC_ILi8EEESI_EEENSB_IJSI_SD_EEEEEEEvEENS12_INSA_13SM90_TMA_LOADES1D_vEEEENS_8epilogue10collective18CollectiveEpilogueINS1I_23Sm100TmaWarpSpecializedILi4ELi2ELi16ELb1ELb0EEEJSK_NSB_IJNSU_ISG_SD_EENSU_INSC_ILi16EEESD_EEEEESL_NSB_IJNSB_IJllllEEESD_SV_EEESL_S1S_NS1I_6fusion15FusionCallbacksIS1M_NS1T_17LinearCombinationISL_fSL_fLNS_15FloatRoundStyleE2EEESK_S1Q_JEEENSA_5SM1004TMEM4LOAD26SM100_TMEM_LOAD_32dp32b16xES13_NS14_INS15_ILi2ELi4ELi3EEES18_NSU_INSB_IJS19_S1O_EEENSB_IJS1O_SD_EEEEEEENSA_39AutoVectorizingCopyWithAssumedAlignmentILi128EEENSA_21SM90_TMA_STORE_IM2COLES27_S29_S29_EEEvvEEEEvNT_6ParamsE,(.L_x_178 - _ZN7cutlass13device_kernelINS_4conv6kernel13ConvUniversalINS1_16ConvProblemShapeILNS1_8OperatorE0ELi3EEENS1_10collective14CollectiveConvINS1_47MainloopSm100TmaUmmaWarpSpecializedImplicitGemmILS5_0ELi8ELi3ELi1ELi2EN4cute5tupleIJNSA_1CILi1EEESD_SD_EEEEENSB_IJNSC_ILi128EEENSC_ILi64EEENSB_IJNSC_ILi32EEEEEEEEENS_10tfloat32_tESL_NSA_8TiledMMAINSA_8MMA_AtomIJNSA_17SM100_MMA_TF32_SSISL_SL_fLi128ELi64ELNSA_4UMMA5MajorE0ELSQ_0ELNSP_7ScaleInE0ELSR_0EEEEEENSA_6LayoutISE_NSB_IJNSC_ILi0EEESV_SV_EEEEENSB_IJNSA_10UnderscoreESY_SY_EEEEENS7_6detail27Sm100ImplicitGemmTileTraitsINSA_20SM90_TMA_LOAD_IM2COLENSA_14ComposedLayoutINSA_7SwizzleILi3ELi4ELi3EEENSA_18smem_ptr_flag_bitsILi32EEENSU_INSB_IJNSC_ILi8EEESI_EEENSB_IJSI_SD_EEEEEEEvEENS12_INSA_13SM90_TMA_LOADES1D_vEEEENS_8epilogue10collective18CollectiveEpilogueINS1I_23Sm100TmaWarpSpecializedILi4ELi2ELi16ELb1ELb0EEEJSK_NSB_IJNSU_ISG_SD_EENSU_INSC_ILi16EEESD_EEEEESL_NSB_IJNSB_IJllllEEESD_SV_EEESL_S1S_NS1I_6fusion15FusionCallbacksIS1M_NS1T_17LinearCombinationISL_fSL_fLNS_15FloatRoundStyleE2EEESK_S1Q_JEEENSA_5SM1004TMEM4LOAD26SM100_TMEM_LOAD_32dp32b16xES13_NS14_INS15_ILi2ELi4ELi3EEES18_NSU_INSB_IJS19_S1O_EEENSB_IJS1O_SD_EEEEEEENSA_39AutoVectorizingCopyWithAssumedAlignmentILi128EEENSA_21SM90_TMA_STORE_IM2COLES27_S29_S29_EEEvvEEEEvNT_6ParamsE)
        .other          _ZN7cutlass13device_kernelINS_4conv6kernel13ConvUniversalINS1_16ConvProblemShapeILNS1_8OperatorE0ELi3EEENS1_10collective14CollectiveConvINS1_47MainloopSm100TmaUmmaWarpSpecializedImplicitGemmILS5_0ELi8ELi3ELi1ELi2EN4cute5tupleIJNSA_1CILi1EEESD_SD_EEEEENSB_IJNSC_ILi128EEENSC_ILi64EEENSB_IJNSC_ILi32EEEEEEEEENS_10tfloat32_tESL_NSA_8TiledMMAINSA_8MMA_AtomIJNSA_17SM100_MMA_TF32_SSISL_SL_fLi128ELi64ELNSA_4UMMA5MajorE0ELSQ_0ELNSP_7ScaleInE0ELSR_0EEEEEENSA_6LayoutISE_NSB_IJNSC_ILi0EEESV_SV_EEEEENSB_IJNSA_10UnderscoreESY_SY_EEEEENS7_6detail27Sm100ImplicitGemmTileTraitsINSA_20SM90_TMA_LOAD_IM2COLENSA_14ComposedLayoutINSA_7SwizzleILi3ELi4ELi3EEENSA_18smem_ptr_flag_bitsILi32EEENSU_INSB_IJNSC_ILi8EEESI_EEENSB_IJSI_SD_EEEEEEEvEENS12_INSA_13SM90_TMA_LOADES1D_vEEEENS_8epilogue10collective18CollectiveEpilogueINS1I_23Sm100TmaWarpSpecializedILi4ELi2ELi16ELb1ELb0EEEJSK_NSB_IJNSU_ISG_SD_EENSU_INSC_ILi16EEESD_EEEEESL_NSB_IJNSB_IJllllEEESD_SV_EEESL_S1S_NS1I_6fusion15FusionCallbacksIS1M_NS1T_17LinearCombinationISL_fSL_fLNS_15FloatRoundStyleE2EEESK_S1Q_JEEENSA_5SM1004TMEM4LOAD26SM100_TMEM_LOAD_32dp32b16xES13_NS14_INS15_ILi2ELi4ELi3EEES18_NSU_INSB_IJS19_S1O_EEENSB_IJS1O_SD_EEEEEEENSA_39AutoVectorizingCopyWithAssumedAlignmentILi128EEENSA_21SM90_TMA_STORE_IM2COLES27_S29_S29_EEEvvEEEEvNT_6ParamsE,@"STO_CUDA_ENTRY STV_DEFAULT"
_ZN7cutlass13device_kernelINS_4conv6kernel13ConvUniversalINS1_16ConvProblemShapeILNS1_8OperatorE0ELi3EEENS1_10collective14CollectiveConvINS1_47MainloopSm100TmaUmmaWarpSpecializedImplicitGemmILS5_0ELi8ELi3ELi1ELi2EN4cute5tupleIJNSA_1CILi1EEESD_SD_EEEEENSB_IJNSC_ILi128EEENSC_ILi64EEENSB_IJNSC_ILi32EEEEEEEEENS_10tfloat32_tESL_NSA_8TiledMMAINSA_8MMA_AtomIJNSA_17SM100_MMA_TF32_SSISL_SL_fLi128ELi64ELNSA_4UMMA5MajorE0ELSQ_0ELNSP_7ScaleInE0ELSR_0EEEEEENSA_6LayoutISE_NSB_IJNSC_ILi0EEESV_SV_EEEEENSB_IJNSA_10UnderscoreESY_SY_EEEEENS7_6detail27Sm100ImplicitGemmTileTraitsINSA_20SM90_TMA_LOAD_IM2COLENSA_14ComposedLayoutINSA_7SwizzleILi3ELi4ELi3EEENSA_18smem_ptr_flag_bitsILi32EEENSU_INSB_IJNSC_ILi8EEESI_EEENSB_IJSI_SD_EEEEEEEvEENS12_INSA_13SM90_TMA_LOADES1D_vEEEENS_8epilogue10collective18CollectiveEpilogueINS1I_23Sm100TmaWarpSpecializedILi4ELi2ELi16ELb1ELb0EEEJSK_NSB_IJNSU_ISG_SD_EENSU_INSC_ILi16EEESD_EEEEESL_NSB_IJNSB_IJllllEEESD_SV_EEESL_S1S_NS1I_6fusion15FusionCallbacksIS1M_NS1T_17LinearCombinationISL_fSL_fLNS_15FloatRoundStyleE2EEESK_S1Q_JEEENSA_5SM1004TMEM4LOAD26SM100_TMEM_LOAD_32dp32b16xES13_NS14_INS15_ILi2ELi4ELi3EEES18_NSU_INSB_IJS19_S1O_EEENSB_IJS1O_SD_EEEEEEENSA_39AutoVectorizingCopyWithAssumedAlignmentILi128EEENSA_21SM90_TMA_STORE_IM2COLES27_S29_S29_EEEvvEEEEvNT_6ParamsE:
[----:B------:R-:W1:Y:S01]  /*0000*/  LDC R1, c[0x0][0x37c] ;  /* 0x0000df00ff017b82 */ /* 0x000e620000000800 */
[----:B------:R-:W2:Y:S01]  /*0010*/  S2R R69, SR_TID.X ;  /* 0x0000000000457919 */ /* 0x000ea20000002100 */
[----:B------:R-:W3:Y:S01]  /*0020*/  LDCU.64 UR8, c[0x0][0x990] ;  /* 0x00013200ff0877ac */ /* 0x000ee20008000a00 */
[----:B-1----:R-:W-:Y:S01]  /*0030*/  VIADD R1, R1, 0xfffffff8 ;  /* 0xfffffff801017836 */ /* 0x002fe20000000000 */
[----:B------:R-:W-:Y:S02]  /*0040*/  PRMT R71, RZ, 0x7610, R71 ;  /* 0x00007610ff477816 */ /* 0x000fe40000000047 */
[----:B------:R-:W-:Y:S01]  /*0050*/  ELECT P3, URZ, PT ;  /* 0x0000000000ff782f */ /* 0x000fe20003860000 */
[----:B---3--:R-:W-:-:S04]  /*0060*/  UISETP.NE.U32.AND UP0, UPT, UR8, URZ, UPT ;  /* 0x000000ff0800728c */ /* 0x008fc8000bf05070 */
[----:B------:R-:W-:Y:S01]  /*0070*/  UISETP.NE.AND.EX UP0, UPT, UR9, URZ, UPT, UP0 ;  /* 0x000000ff0900728c */ /* 0x000fe2000bf05300 */
[----:B--2---:R-:W-:-:S05]  /*0080*/  SHF.R.U32.HI R72, RZ, 0x5, R69 ;  /* 0x00000005ff487819 */ /* 0x004fca0000011645 */
[----:B------:R-:W1:Y:S02]  /*0090*/  SHFL.IDX PT, R0, R72, RZ, 0x1f ;  /* 0x00001fff48007589 */ /* 0x000e6400000e0000 */
[----:B-1----:R-:W-:Y:S01]  /*00a0*/  R2UR UR18, R0 ;  /* 0x00000000001272ca */ /* 0x002fe200000e0000 */
[----:B------:R-:W-:-:S14]  /*00b0*/  BRA.U UP0, `(.L_x_0) ;  /* 0x0000000100307547 */ /* 0x000fdc000b800000 */
[----:B------:R-:W1:Y:S02]  /*00c0*/  LDCU.64 UR4, c[0x0][0x988] ;  /* 0x00013100ff0477ac */ /* 0x000e640008000a00 */
[----:B-1----:R-:W-:-:S04]  /*00d0*/  UISETP.NE.U32.AND UP0, UPT, UR4, URZ, UPT ;  /* 0x000000ff0400728c */ /* 0x002fc8000bf05070 */
[----:B------:R-:W-:-:S09]  /*00e0*/  UISETP.NE.AND.EX UP0, UPT, UR5, URZ, UPT, UP0 ;  /* 0x000000ff0500728c */ /* 0x000fd2000bf05300 */
[----:B------:R-:W-:Y:S05]  /*00f0*/  BRA.U !UP0, `(.L_x_1) ;  /* 0x0000000108147547 */ /* 0x000fea000b800000 */
[----:B------:R-:W1:Y:S01]  /*0100*/  LDC.64 R2, c[0x0][0x988] ;  /* 0x00026200ff027b82 */ /* 0x000e620000000a00 */
[----:B------:R-:W1:Y:S02]  /*0110*/  LDCU.64 UR4, c[0x0][0x358] ;  /* 0x00006b00ff0477ac */ /* 0x000e640008000a00 */
[----:B-1----:R1:W5:Y:S01]  /*0120*/  LDG.E R27, desc[UR4][R2.64] ;  /* 0x00000004021b7981 */ /* 0x002362000c1e1900 */
[----:B------:R-:W-:Y:S01]  /*0130*/  HFMA2 R71, -RZ, RZ, 0, 5.9604644775390625e-08 ;  /* 0x00000001ff477431 */ /* 0x000fe200000001ff */
[----:B------:R-:W-:Y:S05]  /*0140*/  BRA `(.L_x_0) ;  /* 0x00000000000c7947 */ /* 0x000fea0003800000 */
.L_x_1:
[----:B------:R-:W1:Y:S01]  /*0150*/  LDCU UR4, c[0x0][0x980] ;  /* 0x00013000ff0477ac */ /* 0x000e620008000800 */
[----:B------:R-:W-:Y:S01]  /*0160*/  HFMA2 R71, -RZ, RZ, 0, 5.9604644775390625e-08 ;  /* 0x00000001ff477431 */ /* 0x000fe200000001ff */
[----:B-1----:R-:W-:-:S07]  /*0170*/  MOV R27, UR4 ;  /* 0x00000004001b7c02 */ /* 0x002fce0008000f00 */
.L_x_0:
[----:B------:R-:W2:Y:S02]  /*0180*/  LDCU.64 UR4, c[0x0][0x9b0] ;  /* 0x00013600ff0477ac */ /* 0x000ea40008000a00 */
[----:B--2---:R-:W-:-:S04]  /*0190*/  UISETP.NE.U32.AND UP0, UPT, UR4, URZ, UPT ;  /* 0x000000ff0400728c */ /* 0x004fc8000bf05070 */
[----:B------:R-:W-:-:S09]  /*01a0*/  UISETP.NE.AND.EX UP0, UPT, UR5, URZ, UPT, UP0 ;  /* 0x000000ff0500728c */ /* 0x000fd2000bf05300 */
[----:B------:R-:W-:Y:S05]  /*01b0*/  BRA.U UP0, `(.L_x_2) ;  /* 0x0000000100287547 */ /* 0x000fea000b800000 */
[----:B------:R-:W2:Y:S02]  /*01c0*/  LDCU.64 UR4, c[0x0][0x9a8] ;  /* 0x00013500ff0477ac */ /* 0x000ea40008000a00 */
[----:B--2---:R-:W-:-:S04]  /*01d0*/  UISETP.NE.U32.AND UP0, UPT, UR4, URZ, UPT ;  /* 0x000000ff0400728c */ /* 0x004fc8000bf05070 */
[----:B------:R-:W-:-:S09]  /*01e0*/  UISETP.NE.AND.EX UP0, UPT, UR5, URZ, UPT, UP0 ;  /* 0x000000ff0500728c */ /* 0x000fd2000bf05300 */
[----:B------:R-:W-:Y:S05]  /*01f0*/  BRA.U !UP0, `(.L_x_3) ;  /* 0x0000000108107547 */ /* 0x000fea000b800000 */
[----:B------:R-:W2:Y:S01]  /*0200*/  LDC.64 R24, c[0x0][0x9a8] ;  /* 0x00026a00ff187b82 */ /* 0x000ea20000000a00 */
[----:B------:R-:W2:Y:S02]  /*0210*/  LDCU.64 UR4, c[0x0][0x358] ;  /* 0x00006b00ff0477ac */ /* 0x000ea40008000a00 */
[----:B--2---:R2:W5:Y:S01]  /*0220*/  LDG.E R24, desc[UR4][R24.64] ;  /* 0x0000000418187981 */ /* 0x004562000c1e1900 */
[----:B------:R-:W-:Y:S05]  /*0230*/  BRA `(.L_x_2) ;  /* 0x0000000000087947 */ /* 0x000fea0003800000 */
.L_x_3:
[----:B------:R-:W2:Y:S02]  /*0240*/  LDCU UR4, c[0x0][0x9a0] ;  /* 0x00013400ff0477ac */ /* 0x000ea40008000800 */
[----:B--2---:R-:W-:Y:S02]  /*0250*/  MOV R24, UR4 ;  /* 0x0000000400187c02 */ /* 0x004fe40008000f00 */
.L_x_2:
[----:B------:R-:W-:Y:S01]  /*0260*/  IMAD.U32 R0, RZ, RZ, UR18 ;  /* 0x00000012ff007e24 */ /* 0x000fe2000f8e00ff */
[----:B------:R-:W-:Y:S04]  /*0270*/  BSSY.RECONVERGENT B0, `(.L_x_4) ;  /* 0x000000c000007945 */ /* 0x000fe80003800200 */
[C---:B------:R-:W-:Y:S02]  /*0280*/  ISETP.NE.OR P1, PT, R0.reuse, 0x1, !P3 ;  /* 0x000000010000780c */ /* 0x040fe40005f25670 */
[----:B------:R-:W-:-:S11]  /*0290*/  ISETP.NE.OR P0, PT, R0, 0x3, !P3 ;  /* 0x000000030000780c */ /* 0x000fd60005f05670 */
[----:B------:R-:W-:Y:S05]  /*02a0*/  @P1 BRA `(.L_x_5) ;  /* 0x0000000000201947 */ /* 0x000fea0003800000 */
[----:B------:R-:W3:Y:S02]  /*02b0*/  LDCU.64 UR4, c[0x0][0x348] ;  /* 0x00006900ff0477ac */ /* 0x000ee40008000a00 */
[----:B---3--:R-:W-:Y:S02]  /*02c0*/  UIADD3 UR6, UP1, UPT, UR4, 0x80, URZ ;  /* 0x0000008004067890 */ /* 0x008fe4000ff3e0ff */
[----:B------:R-:W-:Y:S02]  /*02d0*/  UIADD3 UR4, UP0, UPT, UR4, 0x200, URZ ;  /* 0x0000020004047890 */ /* 0x000fe4000ff1e0ff */
[----:B------:R-:W-:Y:S02]  /*02e0*/  UIADD3.X UR7, UPT, UPT, URZ, UR5, URZ, UP1, !UPT ;  /* 0x00000005ff077290 */ /* 0x000fe40008ffe4ff */
[----:B------:R-:W-:-:S07]  /*02f0*/  UIADD3.X UR5, UPT, UPT, URZ, UR5, URZ, UP0, !UPT ;  /* 0x00000005ff057290 */ /* 0x000fce00087fe4ff */
[----:B------:R3:W-:Y:S02]  /*0300*/  UTMACCTL.PF [UR6] ;  /* 0x00000000060079b9 */ /* 0x0007e40008040000 */
[----:B------:R3:W-:Y:S02]  /*0310*/  UTMACCTL.PF [UR4] ;  /* 0x00000000040079b9 */ /* 0x0007e40008040000 */
[----:B---3--:R-:W-:Y:S01]  /*0320*/  NOP ;  /* 0x0000000000007918 */ /* 0x008fe20000000000 */
.L_x_5:
[----:B------:R-:W-:Y:S05]  /*0330*/  BSYNC.RECONVERGENT B0 ;  /* 0x0000000000007941 */ /* 0x000fea0003800200 */
.L_x_4:
[----:B------:R-:W-:Y:S04]  /*0340*/  BSSY.RECONVERGENT B0, `(.L_x_6) ;  /* 0x000000a000007945 */ /* 0x000fe80003800200 */
        /* <DEDUP_REMOVED lines=9> */
.L_x_7:
[----:B------:R-:W-:Y:S05]  /*03e0*/  BSYNC.RECONVERGENT B0 ;  /* 0x0000000000007941 */ /* 0x000fea0003800200 */
.L_x_6:
[----:B------:R-:W3:Y:S01]  /*03f0*/  LDCU.64 UR4, c[0x0][0x988] ;  /* 0x00013100ff0477ac */ /* 0x000ee20008000a00 */
[----:B------:R-:W-:Y:S02]  /*0400*/  UISETP.EQ.U32.AND UP2, UPT, UR8, URZ, UPT ;  /* 0x000000ff0800728c */ /* 0x000fe4000bf42070 */
[----:B------:R-:W-:Y:S02]  /*0410*/  UPLOP3.LUT UP3, UPT, UPT, UPT, UPT, 0x80, 0x8 ;  /* 0x000000000008789c */ /* 0x000fe40003f6f070 */
[----:B---3--:R-:W-:-:S04]  /*0420*/  UISETP.NE.U32.AND UP0, UPT, UR4, URZ, UPT ;  /* 0x000000ff0400728c */ /* 0x008fc8000bf05070 */
[----:B------:R-:W-:-:S04]  /*0430*/  UISETP.NE.AND.EX UP1, UPT, UR5, URZ, UPT, UP0 ;  /* 0x000000ff0500728c */ /* 0x000fc8000bf25300 */
[----:B------:R-:W-:-:S04]  /*0440*/  UISETP.EQ.OR.EX UP4, UPT, UR9, URZ, !UP1, UP2 ;  /* 0x000000ff0900728c */ /* 0x000fc8000cf82720 */
[----:B------:R-:W-:-:S06]  /*0450*/  UP2UR UR4, UPR, URZ, 0x10 ;  /* 0x00000010ff047883 */ /* 0x000fcc0008000000 */
[----:B------:R-:W-:Y:S01]  /*0460*/  MOV R79, UR4 ;  /* 0x00000004004f7c02 */ /* 0x000fe20008000f00 */
[----:B------:R-:W-:Y:S06]  /*0470*/  BRA.U !UP4, `(.L_x_8) ;  /* 0x000000010c207547 */ /* 0x000fec000b800000 */
[----:B------:R-:W-:Y:S01]  /*0480*/  UISETP.NE.U32.AND UP2, UPT, UR8, URZ, UPT ;  /* 0x000000ff0800728c */ /* 0x000fe2000bf45070 */
[----:B-----5:R-:W-:Y:S01]  /*0490*/  FSETP.NEU.AND P0, PT, R27, RZ, PT ;  /* 0x000000ff1b00720b */ /* 0x020fe20003f0d000 */
[----:B------:R-:W-:Y:S02]  /*04a0*/  USEL UR4, URZ, 0xffffffff, UP1 ;  /* 0xffffffffff047887 */ /* 0x000fe40008800000 */
[----:B------:R-:W-:-:S10]  /*04b0*/  UISETP.NE.AND.EX UP2, UPT, UR9, URZ, UPT, UP2 ;  /* 0x000000ff0900728c */ /* 0x000fd4000bf45320 */
[----:B------:R-:W-:Y:S01]  /*04c0*/  VOTEU.ANY UP0, P0 ;  /* 0x0000000000ff7886 */ /* 0x000fe20000000100 */
[----:B------:R-:W-:-:S04]  /*04d0*/  @!UP2 USEL UR4, URZ, 0xffffffff, UP0 ;  /* 0xffffffffff04a887 */ /* 0x000fc80008000000 */
[----:B------:R-:W-:-:S04]  /*04e0*/  ULOP3.LUT UR4, UR4, 0x1, URZ, 0xc0, !UPT ;  /* 0x0000000104047892 */ /* 0x000fc8000f8ec0ff */
[----:B------:R-:W-:-:S11]  /*04f0*/  UISETP.NE.U32.AND UP3, UPT, UR4, 0x1, UPT ;  /* 0x000000010400788c */ /* 0x000fd6000bf65070 */
.L_x_8:
[----:B-1----:R-:W1:Y:S01]  /*0500*/  SHFL.IDX PT, R2, R72, RZ, 0x1f ;  /* 0x00001fff48027589 */ /* 0x002e6200000e0000 */
[----:B------:R-:W-:-:S04]  /*0510*/  UISETP.NE.AND UP0, UPT, UR18, 0x2, UPT ;  /* 0x000000021200788c */ /* 0x000fc8000bf05270 */
[----:B------:R-:W-:Y:S01]  /*0520*/  USEL UR56, URZ, 0x1, UP0 ;  /* 0x00000001ff387887 */ /* 0x000fe20008000000 */
[----:B-1----:R-:W-:-:S13]  /*0530*/  ISETP.NE.AND P0, PT, R2, RZ, PT ;  /* 0x000000ff0200720c */ /* 0x002fda0003f05270 */
[----:B------:R-:W-:Y:S05]  /*0540*/  @P0 BRA `(.L_x_9) ;  /* 0x0000000000680947 */ /* 0x000fea0003800000 */
[----:B------:R-:W1:Y:S01]  /*0550*/  S2UR UR4, SR_CgaCtaId ;  /* 0x00000000000479c3 */ /* 0x000e620000008800 */
[----:B------:R-:W-:Y:S01]  /*0560*/  UMOV UR5, 0x400 ;  /* 0x0000040000057882 */ /* 0x000fe20000000000 */
[----:B------:R-:W-:Y:S01]  /*0570*/  UMOV UR6, 0x1 ;  /* 0x0000000100067882 */ /* 0x000fe20000000000 */
[----:B------:R-:W-:Y:S01]  /*0580*/  ELECT P0, URZ, PT ;  /* 0x0000000000ff782f */ /* 0x000fe20003800000 */
[----:B------:R-:W-:-:S04]  /*0590*/  UIADD3 UR6, UPT, UPT, -UR6, 0x100000, URZ ;  /* 0x0010000006067890 */ /* 0x000fc8000fffe1ff */
[----:B------:R-:W-:Y:S02]  /*05a0*/  USHF.L.U32 UR7, UR6, 0xb, URZ ;  /* 0x0000000b06077899 */ /* 0x000fe400080006ff */
[----:B------:R-:W-:Y:S02]  /*05b0*/  USHF.L.U32 UR6, UR6, 0x1, URZ ;  /* 0x0000000106067899 */ /* 0x000fe400080006ff */
[----:B-1----:R-:W-:Y:S01]  /*05c0*/  ULEA UR4, UR4, UR5, 0x18 ;  /* 0x0000000504047291 */ /* 0x002fe2000f8ec0ff */
[----:B------:R-:W1:Y:S11]  /*05d0*/  FENCE.VIEW.ASYNC.S ;  /* 0x00000000000073c6 */ /* 0x000e760000000000 */
[----:B-1----:R1:W3:Y:S01]  /*05e0*/  SYNCS.EXCH.64 URZ, [UR4], UR6 ;  /* 0x0000000604ff75b2 */ /* 0x0022e20008000100 */
[----:B------:R1:W4:Y:S01]  /*05f0*/  SYNCS.EXCH.64 URZ, [UR4+0x40], UR6 ;  /* 0x0000400604ff75b2 */ /* 0x0003220008000100 */
[----:B------:R1:W1:Y:S01]  /*0600*/  SYNCS.EXCH.64 URZ, [UR4+0x8], UR6 ;  /* 0x0000080604ff75b2 */ /* 0x0002620008000100 */
        /* <DEDUP_REMOVED lines=13> */
[----:B------:R-:W-:Y:S01]  /*06e0*/  NOP ;  /* 0x0000000000007918 */ /* 0x000fe20000000000 */
.L_x_9:
[----:B------:R-:W2:Y:S01]  /*06f0*/  SHFL.IDX PT, R2, R72, RZ, 0x1f ;  /* 0x00001fff48027589 */ /* 0x000ea200000e0000 */
[----:B------:R-:W-:Y:S01]  /*0700*/  NOP ;  /* 0x0000000000007918 */ /* 0x000fe20000000000 */
[----:B--2---:R-:W-:-:S13]  /*0710*/  ISETP.NE.AND P0, PT, R2, 0x1, PT ;  /* 0x000000010200780c */ /* 0x004fda0003f05270 */
[----:B------:R-:W-:Y:S05]  /*0720*/  @P0 BRA `(.L_x_10) ;  /* 0x0000000000580947 */ /* 0x000fea0003800000 */
[----:B-1----:R-:W1:Y:S01]  /*0730*/  S2UR UR4, SR_CgaCtaId ;  /* 0x00000000000479c3 */ /* 0x002e620000008800 */
[----:B------:R-:W-:Y:S01]  /*0740*/  UMOV UR5, 0x400 ;  /* 0x0000040000057882 */ /* 0x000fe20000000000 */
[----:B------:R-:W-:Y:S01]  /*0750*/  UMOV UR8, 0x20 ;  /* 0x0000002000087882 */ /* 0x000fe20000000000 */
[----:B------:R-:W-:Y:S01]  /*0760*/  UMOV UR6, 0x80 ;  /* 0x0000008000067882 */ /* 0x000fe20000000000 */
[----:B------:R-:W-:-:S04]  /*0770*/  UIADD3 UR8, UPT, UPT, -UR8, 0x100000, URZ ;  /* 0x0010000008087890 */ /* 0x000fc8000fffe1ff */
[----:B------:R-:W-:Y:S02]  /*0780*/  USHF.L.U32 UR9, UR8, 0xb, URZ ;  /* 0x0000000b08097899 */ /* 0x000fe400080006ff */
[----:B------:R-:W-:Y:S02]  /*0790*/  USHF.L.U32 UR8, UR8, 0x1, URZ ;  /* 0x0000000108087899 */ /* 0x000fe400080006ff */
[----:B------:R-:W-:-:S04]  /*07a0*/  UIADD3 UR6, UPT, UPT, -UR6, 0x100000, URZ ;  /* 0x0010000006067890 */ /* 0x000fc8000fffe1ff */
[----:B------:R-:W-:Y:S02]  /*07b0*/  USHF.L.U32 UR7, UR6, 0xb, URZ ;  /* 0x0000000b06077899 */ /* 0x000fe400080006ff */
[----:B------:R-:W-:Y:S01]  /*07c0*/  USHF.L.U32 UR6, UR6, 0x1, URZ ;  /* 0x0000000106067899 */ /* 0x000fe200080006ff */
[----:B------:R-:W-:Y:S01]  /*07d0*/  ELECT P0, URZ, PT ;  /* 0x0000000000ff782f */ /* 0x000fe20003800000 */
[----:B-1----:R-:W-:Y:S01]  /*07e0*/  ULEA UR4, UR4, UR5, 0x18 ;  /* 0x0000000504047291 */ /* 0x002fe2000f8ec0ff */
[----:B------:R-:W1:Y:S11]  /*07f0*/  FENCE.VIEW.ASYNC.S ;  /* 0x00000000000073c6 */ /* 0x000e760000000000 */
[----:B-1----:R2:W1:Y:S01]  /*0800*/  SYNCS.EXCH.64 URZ, [UR4+0x80], UR8 ;  /* 0x0000800804ff75b2 */ /* 0x0024620008000100 */
[----:B------:R2:W1:Y:S01]  /*0810*/  SYNCS.EXCH.64 URZ, [UR4+0xa0], UR6 ;  /* 0x0000a00604ff75b2 */ /* 0x0004620008000100 */
[----:B------:R2:W1:Y:S01]  /*0820*/  SYNCS.EXCH.64 URZ, [UR4+0x88], UR8 ;  /* 0x0000880804ff75b2 */ /* 0x0004620008000100 */
[----:B------:R2:W1:Y:S01]  /*0830*/  SYNCS.EXCH.64 URZ, [UR4+0xa8], UR6 ;  /* 0x0000a80604ff75b2 */ /* 0x0004620008000100 */
[----:B------:R2:W1:Y:S01]  /*0840*/  SYNCS.EXCH.64 URZ, [UR4+0x90], UR8 ;  /* 0x0000900804ff75b2 */ /* 0x0004620008000100 */
[----:B------:R2:W1:Y:S01]  /*0850*/  SYNCS.EXCH.64 URZ, [UR4+0xb0], UR6 ;  /* 0x0000b00604ff75b2 */ /* 0x0004620008000100 */
[----:B------:R2:W1:Y:S01]  /*0860*/  SYNCS.EXCH.64 URZ, [UR4+0x98], UR8 ;  /* 0x0000980804ff75b2 */ /* 0x0004620008000100 */
[----:B------:R2:W1:Y:S02]  /*0870*/  SYNCS.EXCH.64 URZ, [UR4+0xb8], UR6 ;  /* 0x0000b80604ff75b2 */ /* 0x0004640008000100 */
[----:B--2---:R-:W-:Y:S01]  /*0880*/  NOP ;  /* 0x0000000000007918 */ /* 0x004fe20000000000 */
.L_x_10:
[----:B------:R-:W2:Y:S01]  /*0890*/  SHFL.IDX PT, R2, R72, RZ, 0x1f ;  /* 0x00001fff48027589 */ /* 0x000ea200000e0000 */
[----:B------:R-:W-:Y:S01]  /*08a0*/  NOP ;  /* 0x0000000000007918 */ /* 0x000fe20000000000 */
[----:B--2---:R-:W-:-:S13]  /*08b0*/  ISETP.NE.AND P0, PT, R2, 0x3, PT ;  /* 0x000000030200780c */ /* 0x004fda0003f05270 */
[----:B------:R-:W-:Y:S05]  /*08c0*/  @P0 BRA `(.L_x_11) ;  /* 0x0000000000300947 */ /* 0x000fea0003800000 */
[----:B-1----:R-:W1:Y:S01]  /*08d0*/  S2UR UR4, SR_CgaCtaId ;  /* 0x00000000000479c3 */ /* 0x002e620000008800 */
[----:B------:R-:W-:Y:S01]  /*08e0*/  UMOV UR6, 0x400 ;  /* 0x0000040000067882 */ /* 0x000fe20000000000 */
[----:B------:R-:W-:Y:S01]  /*08f0*/  UMOV UR5, 0x20 ;  /* 0x0000002000057882 */ /* 0x000fe20000000000 */
[----:B------:R-:W-:Y:S01]  /*0900*/  ELECT P0, URZ, PT ;  /* 0x0000000000ff782f */ /* 0x000fe20003800000 */
[----:B-1----:R-:W-:Y:S02]  /*0910*/  ULEA UR6, UR4, UR6, 0x18 ;  /* 0x0000000604067291 */ /* 0x002fe4000f8ec0ff */
[----:B------:R-:W-:-:S04]  /*0920*/  UIADD3 UR4, UPT, UPT, -UR5, 0x100000, URZ ;  /* 0x0010000005047890 */ /* 0x000fc8000fffe1ff */
[----:B------:R-:W-:Y:S02]  /*0930*/  USHF.L.U32 UR5, UR4, 0xb, URZ ;  /* 0x0000000b04057899 */ /* 0x000fe400080006ff */
[----:B------:R-:W-:Y:S01]  /*0940*/  USHF.L.U32 UR4, UR4, 0x1, URZ ;  /* 0x0000000104047899 */ /* 0x000fe200080006ff */
[----:B------:R-:W1:Y:S11]  /*0950*/  FENCE.VIEW.ASYNC.S ;  /* 0x00000000000073c6 */ /* 0x000e760000000000 */
[----:B-1----:R2:W1:Y:S01]  /*0960*/  SYNCS.EXCH.64 URZ, [UR6+0xc0], UR4 ;  /* 0x0000c00406ff75b2 */ /* 0x0024620008000100 */
[----:B------:R2:W1:Y:S02]  /*0970*/  SYNCS.EXCH.64 URZ, [UR6+0xc8], UR4 ;  /* 0x0000c80406ff75b2 */ /* 0x0004640008000100 */
[----:B--2---:R-:W-:Y:S01]  /*0980*/  NOP ;  /* 0x0000000000007918 */ /* 0x004fe20000000000 */
.L_x_11:
[----:B------:R-:W2:Y:S01]  /*0990*/  SHFL.IDX PT, R2, R72, RZ, 0x1f ;  /* 0x00001fff48027589 */ /* 0x000ea200000e0000 */
[----:B------:R-:W-:Y:S01]  /*09a0*/  NOP ;  /* 0x0000000000007918 */ /* 0x000fe20000000000 */
[----:B--2---:R-:W-:-:S13]  /*09b0*/  ISETP.NE.AND P0, PT, R2, 0x4, PT ;  /* 0x000000040200780c */ /* 0x004fda0003f05270 */
[----:B------:R-:W-:Y:S05]  /*09c0*/  @P0 BRA `(.L_x_12) ;  /* 0x0000000000440947 */ /* 0x000fea0003800000 */
[----:B-1----:R-:W1:Y:S01]  /*09d0*/  S2UR UR6, SR_CgaCtaId ;  /* 0x00000000000679c3 */ /* 0x002e620000008800 */
[----:B------:R-:W-:Y:S01]  /*09e0*/  UMOV UR4, 0x100 ;  /* 0x0000010000047882 */ /* 0x000fe20000000000 */
[----:B------:R-:W-:Y:S01]  /*09f0*/  UMOV UR5, 0x400 ;  /* 0x0000040000057882 */ /* 0x000fe20000000000 */
[----:B------:R-:W-:Y:S01]  /*0a00*/  USEL UR4, UR4, 0xe0, UP3 ;  /* 0x000000e004047887 */ /* 0x000fe20009800000 */
[----:B------:R-:W-:Y:S01]  /*0a10*/  UMOV UR8, 0x1 ;  /* 0x0000000100087882 */ /* 0x000fe20000000000 */
[----:B------:R-:W-:Y:S01]  /*0a20*/  ELECT P0, URZ, PT ;  /* 0x0000000000ff782f */ /* 0x000fe20003800000 */
[----:B------:R-:W-:-:S04]  /*0a30*/  UIADD3 UR8, UPT, UPT, -UR8, 0x100000, URZ ;  /* 0x0010000008087890 */ /* 0x000fc8000fffe1ff */
[----:B------:R-:W-:Y:S02]  /*0a40*/  USHF.L.U32 UR9, UR8, 0xb, URZ ;  /* 0x0000000b08097899 */ /* 0x000fe400080006ff */
[----:B------:R-:W-:Y:S02]  /*0a50*/  USHF.L.U32 UR8, UR8, 0x1, URZ ;  /* 0x0000000108087899 */ /* 0x000fe400080006ff */
[----:B-1----:R-:W-:Y:S02]  /*0a60*/  ULEA UR6, UR6, UR5, 0x18 ;  /* 0x0000000506067291 */ /* 0x002fe4000f8ec0ff */
[----:B------:R-:W-:-:S04]  /*0a70*/  UIADD3 UR4, UPT, UPT, -UR4, 0x100000, URZ ;  /* 0x0010000004047890 */ /* 0x000fc8000fffe1ff */
[----:B------:R-:W-:Y:S02]  /*0a80*/  USHF.L.U32 UR5, UR4, 0xb, URZ ;  /* 0x0000000b04057899 */ /* 0x000fe400080006ff */
[----:B------:R-:W-:Y:S01]  /*0a90*/  USHF.L.U32 UR4, UR4, 0x1, URZ ;  /* 0x0000000104047899 */ /* 0x000fe200080006ff */
[----:B------:R-:W1:Y:S03]  /*0aa0*/  FENCE.VIEW.ASYNC.S ;  /* 0x00000000000073c6 */ /* 0x000e660000000000 */
[----:B-1----:R2:W1:Y:S08]  /*0ab0*/  SYNCS.EXCH.64 URZ, [UR6+0xd0], UR8 ;  /* 0x0000d00806ff75b2 */ /* 0x0024700008000100 */
[----:B------:R2:W1:Y:S02]  /*0ac0*/  SYNCS.EXCH.64 URZ, [UR6+0xd8], UR4 ;  /* 0x0000d80406ff75b2 */ /* 0x0004640008000100 */
[----:B--2---:R-:W-:Y:S01]  /*0ad0*/  NOP ;  /* 0x0000000000007918 */ /* 0x004fe20000000000 */
.L_x_12:
[----:B------:R-:W2:Y:S01]  /*0ae0*/  SHFL.IDX PT, R2, R72, RZ, 0x1f ;  /* 0x00001fff48027589 */ /* 0x000ea200000e0000 */
[----:B------:R-:W1:Y:S01]  /*0af0*/  S2UR UR51, SR_CTAID.X ;  /* 0x00000000003379c3 */ /* 0x000e620000002500 */
[----:B------:R-:W-:-:S07]  /*0b00*/  NOP ;  /* 0x0000000000007918 */ /* 0x000fce0000000000 */
[----:B------:R-:W1:Y:S01]  /*0b10*/  S2UR UR24, SR_CTAID.Y ;  /* 0x00000000001879c3 */ /* 0x000e620000002600 */
[----:B--2---:R-:W-:-:S13]  /*0b20*/  ISETP.NE.AND P0, PT, R2, 0x5, PT ;  /* 0x000000050200780c */ /* 0x004fda0003f05270 */
[----:B-1----:R-:W-:Y:S05]  /*0b30*/  @P0 BRA `(.L_x_13) ;  /* 0x0000000000480947 */ /* 0x002fea0003800000 */
[----:B------:R-:W1:Y:S01]  /*0b40*/  S2UR UR4, SR_CgaCtaId ;  /* 0x00000000000479c3 */ /* 0x000e620000008800 */
        /* <DEDUP_REMOVED lines=12> */
[----:B-1----:R1:W2:Y:S01]  /*0c10*/  SYNCS.EXCH.64 URZ, [UR4+0xe0], UR8 ;  /* 0x0000e00804ff75b2 */ /* 0x0022a20008000100 */
[----:B------:R1:W1:Y:S01]  /*0c20*/  SYNCS.EXCH.64 URZ, [UR4+0xf0], UR6 ;  /* 0x0000f00604ff75b2 */ /* 0x0002620008000100 */
[----:B------:R1:W1:Y:S01]  /*0c30*/  SYNCS.EXCH.64 URZ, [UR4+0xe8], UR8 ;  /* 0x0000e80804ff75b2 */ /* 0x0002620008000100 */
[----:B------:R1:W1:Y:S01]  /*0c40*/  SYNCS.EXCH.64 URZ, [UR4+0xf8], UR6 ;  /* 0x0000f80604ff75b2 */ /* 0x0002620008000100 */
[----:B------:R-:W-:Y:S01]  /*0c50*/  NOP ;  /* 0x0000000000007918 */ /* 0x000fe20000000000 */
.L_x_13:
[----:B------:R-:W-:-:S05]  /*0c60*/  CS2R.32 R64, SR_CgaSize ;  /* 0x0000000000407805 */ /* 0x000fca0000008a00 */
[----:B------:R-:W-:-:S05]  /*0c70*/  IMAD R64, R64, -0xa0, RZ ;  /* 0xffffff6040407824 */ /* 0x000fca00078e02ff */
[----:B------:R-:W-:-:S14]  /*0c80*/  R2UR UR5, R64 ;  /* 0x00000000400572ca */ /* 0x000fdc00000e0000 */
[----:B------:R-:W3:Y:S01]  /*0c90*/  LDCU UR5, c[0x0][UR5+0x2b0] ;  /* 0x00005600050577ac */ /* 0x000ee20008000800 */
[----:B------:R-:W-:Y:S02]  /*0ca0*/  I2FP.F32.U32 R5, UR51 ;  /* 0x0000003300057c45 */ /* 0x000fe40008201000 */
[----:B------:R-:W-:-:S05]  /*0cb0*/  CS2R.32 R3, SR_CgaSize ;  /* 0x0000000000037805 */ /* 0x000fca0000008a00 */
[----:B------:R-:W-:-:S06]  /*0cc0*/  IMAD R3, R3, -0xa0, RZ ;  /* 0xffffff6003037824 */ /* 0x000fcc00078e02ff */
[----:B------:R-:W4:Y:S01]  /*0cd0*/  LDC R3, c[0x0][R3+0x2a0] ;  /* 0x0000a80003037b82 */ /* 0x000f220000000800 */
[----:B------:R-:W-:Y:S02]  /*0ce0*/  I2FP.F32.U32 R4, UR24 ;  /* 0x0000001800047c45 */ /* 0x000fe40008201000 */
[----:B------:R-:W-:-:S05]  /*0cf0*/  CS2R.32 R64, SR_CgaSize ;  /* 0x0000000000407805 */ /* 0x000fca0000008a00 */
[----:B------:R-:W-:-:S05]  /*0d00*/  IMAD R64, R64, -0xa0, RZ ;  /* 0xffffff6040407824 */ /* 0x000fca00078e02ff */
[----:B-1----:R-:W-:-:S14]  /*0d10*/  R2UR UR4, R64 ;  /* 0x00000000400472ca */ /* 0x002fdc00000e0000 */
[----:B------:R-:W1:Y:S01]  /*0d20*/  LDCU UR4, c[0x0][UR4+0x2b4] ;  /* 0x00005680040477ac */ /* 0x000e620008000800 */
[----:B------:R-:W-:Y:S01]  /*0d30*/  NOP ;  /* 0x0000000000007918 */ /* 0x000fe20000000000 */
[----:B------:R-:W2:Y:S01]  /*0d40*/  LDCU UR19, c[0x0][0xc24] ;  /* 0x00018480ff1377ac */ /* 0x000ea20008000800 */
[----:B------:R-:W-:-:S05]  /*0d50*/  CS2R.32 R2, SR_CgaSize ;  /* 0x0000000000027805 */ /* 0x000fca0000008a00 */
[----:B------:R-:W-:-:S06]  /*0d60*/  IMAD R2, R2, -0xa0, RZ ;  /* 0xffffff6002027824 */ /* 0x000fcc00078e02ff */
[----:B------:R-:W4:Y:S01]  /*0d70*/  LDC R2, c[0x0][R2+0x2a4] ;  /* 0x0000a90002027b82 */ /* 0x000f220000000800 */
[----:B---3--:R-:W-:-:S07]  /*0d80*/  FMUL R5, R5, UR5 ;  /* 0x0000000505057c20 */ /* 0x008fce0008400000 */
[----:B------:R-:W3:Y:S01]  /*0d90*/  S2UR UR52, SR_CTAID.Z ;  /* 0x00000000003479c3 */ /* 0x000ee20000002700 */
[----:B-1----:R-:W-:Y:S01]  /*0da0*/  FMUL R4, R4, UR4 ;  /* 0x0000000404047c20 */ /* 0x002fe20008400000 */
[----:B------:R-:W1:Y:S01]  /*0db0*/  F2I.U32.TRUNC.NTZ R64, R5 ;  /* 0x0000000500407305 */ /* 0x000e62000020f000 */
[----:B--2---:R-:W-:-:S07]  /*0dc0*/  UISETP.GE.AND UP0, UPT, UR19, 0x1, UPT ;  /* 0x000000011300788c */ /* 0x004fce000bf06270 */
[----:B------:R-:W2:Y:S01]  /*0dd0*/  F2I.U32.TRUNC.NTZ R63, R4 ;  /* 0x00000004003f7305 */ /* 0x000ea2000020f000 */
[----:B-1----:R-:W-:-:S05]  /*0de0*/  IADD3 R64, PT, PT, -R64, RZ, RZ ;  /* 0x000000ff40407210 */ /* 0x002fca0007ffe1ff */
[----:B----4-:R-:W-:Y:S01]  /*0df0*/  IMAD R64, R3, R64, UR51 ;  /* 0x0000003303407e24 */ /* 0x010fe2000f8e0240 */
[----:B--2---:R-:W-:-:S05]  /*0e00*/  IADD3 R63, PT, PT, -R63, RZ, RZ ;  /* 0x000000ff3f3f7210 */ /* 0x004fca0007ffe1ff */
[----:B------:R-:W-:Y:S01]  /*0e10*/  IMAD R63, R2, R63, UR24 ;  /* 0x00000018023f7e24 */ /* 0x000fe2000f8e023f */
[----:B------:R-:W-:Y:S06]  /*0e20*/  BAR.SYNC.DEFER_BLOCKING 0x0 ;  /* 0x0000000000007b1d */ /* 0x000fec0000010000 */
[----:B---3--:R-:W-:Y:S05]  /*0e30*/  BRA.U !UP0, `(.L_x_14) ;  /* 0x0000000108d47547 */ /* 0x008fea000b800000 */
[----:B------:R-:W1:Y:S01]  /*0e40*/  LDCU.128 UR20, c[0x0][0xc10] ;  /* 0x00018200ff1477ac */ /* 0x000e620008000c00 */
[----:B------:R-:W2:Y:S01]  /*0e50*/  LDCU UR6, c[0x0][0x370] ;  /* 0x00006e00ff0677ac */ /* 0x000ea20008000800 */
[----:B------:R-:W3:Y:S01]  /*0e60*/  LDCU UR4, c[0x0][0x374] ;  /* 0x00006e80ff0477ac */ /* 0x000ee20008000800 */
[----:B------:R-:W4:Y:S01]  /*0e70*/  LDCU UR25, c[0x0][0xc0c] ;  /* 0x00018180ff1977ac */ /* 0x000f220008000800 */
[----:B------:R-:W4:Y:S01]  /*0e80*/  LDCU UR5, c[0x0][0xc20] ;  /* 0x00018400ff0577ac */ /* 0x000f220008000800 */
[----:B------:R-:W4:Y:S01]  /*0e90*/  LDCU.64 UR16, c[0x0][0xc28] ;  /* 0x00018500ff1077ac */ /* 0x000f220008000a00 */
[----:B-1----:R-:W-:Y:S02]  /*0ea0*/  UISETP.NE.AND UP0, UPT, UR22, 0x1, UPT ;  /* 0x000000011600788c */ /* 0x002fe4000bf05270 */
[----:B---3--:R-:W-:Y:S02]  /*0eb0*/  UIMAD.WIDE.U32 UR8, UR4, UR23, URZ ;  /* 0x00000017040872a5 */ /* 0x008fe4000f8e00ff */
[----:B--2---:R-:W-:-:S02]  /*0ec0*/  UIMAD.WIDE.U32 UR10, UR6, UR20, URZ ;  /* 0x00000014060a72a5 */ /* 0x004fc4000f8e00ff */
[----:B----4-:R-:W-:Y:S02]  /*0ed0*/  UISETP.NE.AND UP2, UPT, UR25, 0x1, UPT ;  /* 0x000000011900788c */ /* 0x010fe4000bf45270 */
[----:B------:R-:W-:Y:S01]  /*0ee0*/  UISETP.NE.AND UP4, UPT, UR19, 0x1, UPT ;  /* 0x000000011300788c */ /* 0x000fe2000bf85270 */
[----:B------:R-:W-:Y:S02]  /*0ef0*/  UMOV UR8, UR9 ;  /* 0x0000000900087c82 */ /* 0x000fe40008000000 */
[----:B------:R-:W-:Y:S01]  /*0f00*/  UMOV UR10, UR11 ;  /* 0x0000000b000a7c82 */ /* 0x000fe20008000000 */
[----:B------:R-:W-:Y:S02]  /*0f10*/  @UP0 USHF.R.U32.HI UR4, URZ, UR5, UR8 ;  /* 0x00000005ff040299 */ /* 0x000fe40008011608 */
[----:B------:R-:W-:Y:S02]  /*0f20*/  UIMAD.WIDE.U32 UR12, UR24, UR23, URZ ;  /* 0x00000017180c72a5 */ /* 0x000fe4000f8e00ff */
[----:B------:R-:W-:-:S02]  /*0f30*/  UIMAD.WIDE.U32 UR8, UR4, UR16, URZ ;  /* 0x00000010040872a5 */ /* 0x000fc4000f8e00ff */
[----:B------:R-:W-:Y:S02]  /*0f40*/  @UP2 USHF.R.U32.HI UR6, URZ, UR21, UR10 ;  /* 0x00000015ff062299 */ /* 0x000fe4000801160a */
[----:B------:R-:W-:Y:S02]  /*0f50*/  UIMAD.WIDE.U32 UR14, UR51, UR20, URZ ;  /* 0x00000014330e72a5 */ /* 0x000fe4000f8e00ff */
[----:B------:R-:W-:Y:S01]  /*0f60*/  UIMAD.WIDE.U32 UR10, UR6, UR16, URZ ;  /* 0x00000010060a72a5 */ /* 0x000fe2000f8e00ff */
[----:B------:R-:W-:Y:S01]  /*0f70*/  UMOV UR12, UR13 ;  /* 0x0000000d000c7c82 */ /* 0x000fe20008000000 */
[----:B------:R-:W-:Y:S01]  /*0f80*/  UMOV UR8, UR9 ;  /* 0x0000000900087c82 */ /* 0x000fe20008000000 */
[----:B------:R-:W-:Y:S02]  /*0f90*/  USHF.R.U32.HI UR12, URZ, UR5, UR12 ;  /* 0x00000005ff0c7299 */ /* 0x000fe4000801160c */
[----:B------:R-:W-:Y:S01]  /*0fa0*/  @UP4 USHF.R.U32.HI UR4, URZ, UR17, UR8 ;  /* 0x00000011ff044299 */ /* 0x000fe20008011608 */
[----:B------:R-:W-:Y:S01]  /*0fb0*/  UMOV UR14, UR15 ;  /* 0x0000000f000e7c82 */ /* 0x000fe20008000000 */
[----:B------:R-:W-:Y:S01]  /*0fc0*/  UMOV UR10, UR11 ;  /* 0x0000000b000a7c82 */ /* 0x000fe20008000000 */
[----:B------:R-:W-:-:S02]  /*0fd0*/  USHF.R.U32.HI UR14, URZ, UR21, UR14 ;  /* 0x00000015ff0e7299 */ /* 0x000fc4000801160e */
[----:B------:R-:W-:Y:S02]  /*0fe0*/  USEL UR5, UR24, UR12, !UP0 ;  /* 0x0000000c18057287 */ /* 0x000fe4000c000000 */
[----:B------:R-:W-:Y:S02]  /*0ff0*/  @UP4 USHF.R.U32.HI UR6, URZ, UR17, UR10 ;  /* 0x00000011ff064299 */ /* 0x000fe4000801160a */
[----:B------:R-:W-:Y:S02]  /*1000*/  UIMAD UR7, UR4, UR19, URZ ;  /* 0x00000013040772a4 */ /* 0x000fe4000f8e02ff */
[----:B------:R-:W-:Y:S02]  /*1010*/  USEL UR4, UR51, UR14, !UP2 ;  /* 0x0000000e33047287 */ /* 0x000fe4000d000000 */
[----:B------:R-:W-:Y:S02]  /*1020*/  UIMAD UR10, UR6, UR19, URZ ;  /* 0x00000013060a72a4 */ /* 0x000fe4000f8e02ff */
[----:B------:R-:W-:-:S02]  /*1030*/  UISETP.GE.AND UP0, UPT, UR5, UR7, UPT ;  /* 0x000000070500728c */ /* 0x000fc4000bf06270 */
[----:B------:R-:W-:Y:S02]  /*1040*/  UIMAD.WIDE.U32 UR8, UR5, UR16, URZ ;  /* 0x00000010050872a5 */ /* 0x000fe4000f8e00ff */
[----:B------:R-:W-:Y:S02]  /*1050*/  UISETP.GE.OR UP0, UPT, UR4, UR10, UP0 ;  /* 0x0000000a0400728c */ /* 0x000fe40008706670 */
[----:B------:R-:W-:Y:S02]  /*1060*/  UIMAD.WIDE.U32 UR10, UR4, UR16, URZ ;  /* 0x00000010040a72a5 */ /* 0x000fe4000f8e00ff */
[----:B------:R-:W-:Y:S01]  /*1070*/  UIADD3 UR10, UPT, UPT, -UR4, URZ, URZ ;  /* 0x000000ff040a7290 */ /* 0x000fe2000fffe1ff */
[----:B------:R-:W-:Y:S01]  /*1080*/  UMOV UR8, UR9 ;  /* 0x0000000900087c82 */ /* 0x000fe20008000000 */
[----:B------:R-:W-:Y:S02]  /*1090*/  UIADD3 UR9, UPT, UPT, -UR5, URZ, URZ ;  /* 0x000000ff05097290 */ /* 0x000fe4000fffe1ff */
[----:B------:R-:W-:-:S03]  /*10a0*/  USHF.R.U32.HI UR8, URZ, UR17, UR8 ;  /* 0x00000011ff087299 */ /* 0x000fc60008011608 */
[----:B------:R-:W-:Y:S01]  /*10b0*/  @!UP0 UMOV UR7, UR11 ;  /* 0x0000000b00078c82 */ /* 0x000fe20008000000 */
[----:B------:R-:W-:Y:S02]  /*10c0*/  UIMAD UR24, UR22, UR9, UR24 ;  /* 0x00000009161872a4 */ /* 0x000fe4000f8e0218 */
[----:B------:R-:W-:Y:S02]  /*10d0*/  USEL UR8, UR5, UR8, !UP4 ;  /* 0x0000000805087287 */ /* 0x000fe4000e000000 */
[----:B------:R-:W-:Y:S02]  /*10e0*/  @!UP0 USHF.R.U32.HI UR7, URZ, UR17, UR7 ;  /* 0x00000011ff078299 */ /* 0x000fe40008011607 */
[----:B------:R-:W-:Y:S02]  /*10f0*/  UIADD3 UR9, UPT, UPT, -UR8, URZ, URZ ;  /* 0x000000ff08097290 */ /* 0x000fe4000fffe1ff */
[----:B------:R-:W-:Y:S02]  /*1100*/  @!UP0 USEL UR7, UR4, UR7, !UP4 ;  /* 0x0000000704078287 */ /* 0x000fe4000e000000 */
[----:B------:R-:W-:-:S02]  /*1110*/  UIMAD UR9, UR19, UR9, UR5 ;  /* 0x00000009130972a4 */ /* 0x000fc4000f8e0205 */
[----:B------:R-:W-:Y:S02]  /*1120*/  @!UP0 UIADD3 UR8, UPT, UPT, UR8, -UR7, URZ ;  /* 0x8000000708088290 */ /* 0x000fe4000fffe0ff */
[----:B------:R-:W-:Y:S02]  /*1130*/  @!UP0 UIMAD UR7, UR9, UR6, UR7 ;  /* 0x00000006090782a4 */ /* 0x000fe4000f8e0207 */
[----:B------:R-:W-:Y:S02]  /*1140*/  @!UP0 UIMAD UR5, UR8, UR19, UR4 ;  /* 0x00000013080582a4 */ /* 0x000fe4000f8e0204 */
[----:B------:R-:W-:Y:S02]  /*1150*/  UIMAD UR6, UR25, UR10, UR51 ;  /* 0x0000000a190672a4 */ /* 0x000fe4000f8e0233 */
[----:B------:R-:W-:Y:S01]  /*1160*/  UIMAD UR24, UR5, UR22, UR24 ;  /* 0x00000016051872a4 */ /* 0x000fe2000f8e0218 */
[----:B------:R-:W-:Y:S02]  /*1170*/  @!UP0 UMOV UR4, UR7 ;  /* 0x0000000700048c82 */ /* 0x000fe40008000000 */
[----:B------:R-:W-:-:S12]  /*1180*/  UIMAD UR51, UR4, UR25, UR6 ;  /* 0x00000019043372a4 */ /* 0x000fd8000f8e0206 */
.L_x_14:
[----:B------:R-:W1:Y:S02]  /*1190*/  LDCU UR4, c[0x0][0xc30] ;  /* 0x00018600ff0477ac */ /* 0x000e640008000800 */
[----:B-1----:R-:W-:-:S09]  /*11a0*/  UISETP.NE.AND UP0, UPT, UR4, 0x1, UPT ;  /* 0x000000010400788c */ /* 0x002fd2000bf05270 */
[----:B------:R-:W-:Y:S05]  /*11b0*/  BRA.U UP0, `(.L_x_15) ;  /* 0x0000000100447547 */ /* 0x000fea000b800000 */
[----:B------:R-:W1:Y:S01]  /*11c0*/  LDCU.128 UR8, c[0x0][0xc10] ;  /* 0x00018200ff0877ac */ /* 0x000e620008000c00 */
[----:B------:R-:W2:Y:S01]  /*11d0*/  LDCU UR12, c[0x0][0xc0c] ;  /* 0x00018180ff0c77ac */ /* 0x000ea20008000800 */
[----:B------:R-:W3:Y:S01]  /*11e0*/  LDCU UR13, c[0x0][0xc20] ;  /* 0x00018400ff0d77ac */ /* 0x000ee20008000800 */
[----:B-1----:R-:W-:Y:S02]  /*11f0*/  UIMAD.WIDE.U32 UR6, UR51, UR8, URZ ;  /* 0x00000008330672a5 */ /* 0x002fe4000f8e00ff */
[----:B------:R-:W-:Y:S02]  /*1200*/  UIMAD.WIDE.U32 UR4, UR24, UR11, URZ ;  /* 0x0000000b180472a5 */ /* 0x000fe4000f8e00ff */
[----:B--2---:R-:W-:Y:S02]  /*1210*/  UISETP.NE.AND UP2, UPT, UR12, 0x1, UPT ;  /* 0x000000010c00788c */ /* 0x004fe4000bf45270 */
[----:B------:R-:W-:Y:S01]  /*1220*/  UISETP.NE.AND UP0, UPT, UR10, 0x1, UPT ;  /* 0x000000010a00788c */ /* 0x000fe2000bf05270 */
[----:B------:R-:W-:-:S02]  /*1230*/  UMOV UR6, UR7 ;  /* 0x0000000700067c82 */ /* 0x000fc40008000000 */
[----:B------:R-:W-:Y:S01]  /*1240*/  UMOV UR4, UR5 ;  /* 0x0000000500047c82 */ /* 0x000fe20008000000 */
[----:B------:R-:W-:Y:S02]  /*1250*/  USHF.R.U32.HI UR6, URZ, UR9, UR6 ;  /* 0x00000009ff067299 */ /* 0x000fe40008011606 */
[----:B---3--:R-:W-:Y:S02]  /*1260*/  USHF.R.U32.HI UR4, URZ, UR13, UR4 ;  /* 0x0000000dff047299 */ /* 0x008fe40008011604 */
[----:B------:R-:W-:Y:S02]  /*1270*/  USEL UR5, UR51, UR6, !UP2 ;  /* 0x0000000633057287 */ /* 0x000fe4000d000000 */
[----:B------:R-:W-:-:S04]  /*1280*/  USEL UR4, UR24, UR4, !UP0 ;  /* 0x0000000418047287 */ /* 0x000fc8000c000000 */
[----:B------:R-:W-:Y:S02]  /*1290*/  UIADD3 UR6, UPT, UPT, UR5, -UR4, URZ ;  /* 0x8000000405067290 */ /* 0x000fe4000fffe0ff */
[----:B------:R-:W-:Y:S02]  /*12a0*/  UIADD3 UR4, UPT, UPT, -UR5, UR4, URZ ;  /* 0x0000000405047290 */ /* 0x000fe4000fffe1ff */
[----:B------:R-:W-:Y:S02]  /*12b0*/  UIMAD UR24, UR6, UR10, UR24 ;  /* 0x0000000a061872a4 */ /* 0x000fe4000f8e0218 */
[----:B------:R-:W-:-:S12]  /*12c0*/  UIMAD UR51, UR4, UR12, UR51 ;  /* 0x0000000c043372a4 */ /* 0x000fd8000f8e0233 */
.L_x_15:
[----:B------:R-:W-:Y:S01]  /*12d0*/  BAR.SYNC.DEFER_BLOCKING 0x0 ;  /* 0x0000000000007b1d */ /* 0x000fe20000010000 */
[----:B------:R-:W-:Y:S01]  /*12e0*/  UISETP.NE.AND UP0, UPT, UR18, 0x2, UPT ;  /* 0x000000021200788c */ /* 0x000fe2000bf05270 */
[----:B------:R-:W-:Y:S02]  /*12f0*/  ISETP.NE.OR P3, PT, R0, 0x2, !P3 ;  /* 0x000000020000780c */ /* 0x000fe40005f65670 */
[----:B------:R-:W-:Y:S02]  /*1300*/  LOP3.LUT R0, R69, 0x1f, RZ, 0xc0, !PT ;  /* 0x0000001f45007812 */ /* 0x000fe400078ec0ff */
[----:B------:R-:W1:Y:S04]  /*1310*/  LDCU UR39, c[0x0][0xc24] ;  /* 0x00018480ff2777ac */ /* 0x000e680008000800 */
[----:B------:R-:W-:Y:S05]  /*1320*/  BRA.U UP0, `(.L_x_16) ;  /* 0x0000001900d87547 */ /* 0x000fea000b800000 */
[----:B------:R-:W2:Y:S01]  /*1330*/  LDCU UR5, c[0x0][0x388] ;  /* 0x00007100ff0577ac */ /* 0x000ea20008000800 */
[----:B------:R-:W-:Y:S01]  /*1340*/  PLOP3.LUT P1, PT, PT, PT, UP3, 0x80, 0x8 ;  /* 0x000000000008781c */ /* 0x000fe20003f2f038 */
[----:B------:R-:W-:Y:S01]  /*1350*/  IMAD.MOV.U32 R2, RZ, RZ, RZ ;  /* 0x000000ffff027224 */ /* 0x000fe200078e00ff */
[----:B------:R-:W-:Y:S01]  /*1360*/  ISETP.EQ.OR P2, PT, R0, RZ, P3 ;  /* 0x000000ff0000720c */ /* 0x000fe20001f42670 */
[----:B------:R-:W3:Y:S01]  /*1370*/  LDCU UR8, c[0x0][0x38c] ;  /* 0x00007180ff0877ac */ /* 0x000ee20008000800 */
[----:B------:R-:W-:Y:S01]  /*1380*/  PLOP3.LUT P1, PT, P1, PT, PT, 0x8, 0x80 ;  /* 0x000000000080781c */ /* 0x000fe20000f2e170 */
[----:B------:R-:W4:Y:S01]  /*1390*/  LDCU.64 UR6, c[0x0][0x390] ;  /* 0x00007200ff0677ac */ /* 0x000f220008000a00 */
[----:B------:R-:W1:Y:S01]  /*13a0*/  LDCU UR53, c[0x0][0x370] ;  /* 0x00006e00ff3577ac */ /* 0x000e620008000800 */
[----:B------:R-:W1:Y:S01]  /*13b0*/  LDCU.64 UR42, c[0x0][0x348] ;  /* 0x00006900ff2a77ac */ /* 0x000e620008000a00 */
[----:B--2---:R-:W-:Y:S01]  /*13c0*/  UIADD3 UR5, UPT, UPT, UR5, 0x1f, URZ ;  /* 0x0000001f05057890 */ /* 0x004fe2000fffe0ff */
[----:B------:R-:W2:Y:S03]  /*13d0*/  LDCU UR52, c[0x0][0x374] ;  /* 0x00006e80ff3477ac */ /* 0x000ea60008000800 */
[----:B------:R-:W-:Y:S01]  /*13e0*/  USHF.R.S32.HI UR4, URZ, 0x1f, UR5 ;  /* 0x0000001fff047899 */ /* 0x000fe20008011405 */
[----:B------:R-:W-:Y:S01]  /*13f0*/  UMOV UR26, 0x1 ;  /* 0x00000001001a7882 */ /* 0x000fe20000000000 */
[----:B------:R-:W-:-:S02]  /*1400*/  UMOV UR31, URZ ;  /* 0x000000ff001f7c82 */ /* 0x000fc40008000000 */
[----:B------:R-:W-:Y:S01]  /*1410*/  ULEA.HI UR4, UR4, UR5, URZ, 0x5 ;  /* 0x0000000504047291 */ /* 0x000fe2000f8f28ff */
[----:B------:R-:W-:Y:S01]  /*1420*/  UMOV UR36, URZ ;  /* 0x000000ff00247c82 */ /* 0x000fe20008000000 */
[----:B------:R-:W-:Y:S02]  /*1430*/  UMOV UR38, URZ ;  /* 0x000000ff00267c82 */ /* 0x000fe40008000000 */
[----:B------:R-:W-:-:S04]  /*1440*/  USHF.R.S32.HI UR4, URZ, 0x5, UR4 ;  /* 0x00000005ff047899 */ /* 0x000fc80008011404 */
[----:B---3--:R-:W-:-:S04]  /*1450*/  UIMAD UR4, UR4, UR8, URZ ;  /* 0x00000008040472a4 */ /* 0x008fc8000f8e02ff */
[----:B----4-:R-:W-:-:S04]  /*1460*/  UIMAD UR4, UR4, UR6, URZ ;  /* 0x00000006040472a4 */ /* 0x010fc8000f8e02ff */
[----:B------:R-:W-:-:S04]  /*1470*/  UIMAD UR54, UR4, UR7, URZ ;  /* 0x00000007043672a4 */ /* 0x000fc8000f8e02ff */
[----:B------:R-:W-:Y:S02]  /*1480*/  UISETP.NE.AND UP1, UPT, UR54, URZ, UPT ;  /* 0x000000ff3600728c */ /* 0x000fe4000bf25270 */
[----:B------:R-:W-:-:S04]  /*1490*/  UISETP.LT.U32.AND UP0, UPT, UR54, 0x8, UPT ;  /* 0x000000083600788c */ /* 0x000fc8000bf01070 */
[----:B------:R-:W-:-:S04]  /*14a0*/  USEL UR4, UR54, 0x8, UP0 ;  /* 0x0000000836047887 */ /* 0x000fc80008000000 */
[----:B------:R-:W-:Y:S02]  /*14b0*/  UIADD3 UR5, UPT, UPT, UR4, -0x1, URZ ;  /* 0xffffffff04057890 */ /* 0x000fe4000fffe0ff */
[----:B------:R-:W-:Y:S02]  /*14c0*/  @!UP1 UIADD3 UR5, UPT, UPT, UR4, URZ, URZ ;  /* 0x000000ff04059290 */ /* 0x000fe4000fffe0ff */
[----:B------:R-:W-:Y:S02]  /*14d0*/  UIADD3 UR50, UPT, UPT, UR54, -UR4, URZ ;  /* 0x8000000436327290 */ /* 0x000fe4000fffe0ff */
[----:B-12---:R-:W-:-:S12]  /*14e0*/  UIADD3 UR55, UPT, UPT, UR5, 0x1, URZ ;  /* 0x0000000105377890 */ /* 0x006fd8000fffe0ff */
.L_x_32:
[----:B------:R-:W1:Y:S01]  /*14f0*/  S2UR UR30, SR_CgaCtaId ;  /* 0x00000000001e79c3 */ /* 0x000e620000008800 */
[----:B------:R-:W-:Y:S01]  /*1500*/  UMOV UR4, 0x400 ;  /* 0x0000040000047882 */ /* 0x000fe20000000000 */
[----:B------:R-:W-:Y:S01]  /*1510*/  MOV R0, UR26 ;  /* 0x0000001a00007c02 */ /* 0x000fe20008000f00 */
[----:B------:R-:W-:Y:S02]  /*1520*/  UISETP.NE.AND UP0, UPT, UR54, URZ, UPT ;  /* 0x000000ff3600728c */ /* 0x000fe4000bf05270 */
[----:B------:R-:W-:Y:S01]  /*1530*/  USHF.L.U32 UR44, UR51, 0x7, URZ ;  /* 0x00000007332c7899 */ /* 0x000fe200080006ff */
[----:B------:R-:W-:Y:S01]  /*1540*/  SHF.L.U32 R0, R0, 0x1f, RZ ;  /* 0x0000001f00007819 */ /* 0x000fe200000006ff */
[----:B------:R-:W-:Y:S01]  /*1550*/  USHF.L.U32 UR19, UR24, 0x6, URZ ;  /* 0x0000000618137899 */ /* 0x000fe200080006ff */
[----:B------:R-:W-:Y:S01]  /*1560*/  UMOV UR27, URZ ;  /* 0x000000ff001b7c82 */ /* 0x000fe20008000000 */
[----:B------:R-:W-:Y:S01]  /*1570*/  UMOV UR22, URZ ;  /* 0x000000ff00167c82 */ /* 0x000fe20008000000 */
[----:B------:R-:W-:Y:S01]  /*1580*/  UMOV UR21, URZ ;  /* 0x000000ff00157c82 */ /* 0x000fe20008000000 */
[----:B------:R-:W-:Y:S01]  /*1590*/  UMOV UR20, URZ ;  /* 0x000000ff00147c82 */ /* 0x000fe20008000000 */
[----:B-1----:R-:W-:-:S04]  /*15a0*/  ULEA UR30, UR30, UR4, 0x18 ;  /* 0x000000041e1e7291 */ /* 0x002fc8000f8ec0ff */
[----:B------:R-:W-:-:S09]  /*15b0*/  ULEA UR4, UR31, UR30, 0x3 ;  /* 0x0000001e1f047291 */ /* 0x000fd2000f8e18ff */
[----:B------:R1:W2:Y:S01]  /*15c0*/  SYNCS.PHASECHK.TRANS64.TRYWAIT P0, [UR4+0x40], R0 ;  /* 0x00004000ff0075a7 */ /* 0x0002a20008001104 */
[----:B------:R-:W-:Y:S05]  /*15d0*/  BRA.U !UP0, `(.L_x_17) ;  /* 0x0000000508987547 */ /* 0x000fea000b800000 */
[----:B------:R-:W3:Y:S01]  /*15e0*/  LDCU.128 UR12, c[0x0][0x480] ;  /* 0x00009000ff0c77ac */ /* 0x000ee20008000c00 */
[----:B------:R-:W4:Y:S01]  /*15f0*/  LDCU.128 UR8, c[0x0][0x490] ;  /* 0x00009200ff0877ac */ /* 0x000f220008000c00 */
[----:B------:R-:W1:Y:S01]  /*1600*/  LDCU.64 UR20, c[0x0][0x4c0] ;  /* 0x00009800ff1477ac */ /* 0x000e620008000a00 */
[----:B------:R-:W1:Y:S01]  /*1610*/  LDCU.64 UR16, c[0x0][0x4f0] ;  /* 0x00009e00ff1077ac */ /* 0x000e620008000a00 */
[----:B------:R-:W1:Y:S01]  /*1620*/  LDCU UR18, c[0x0][0x4c8] ;  /* 0x00009900ff1277ac */ /* 0x000e620008000800 */
[----:B---3--:R-:W-:Y:S02]  /*1630*/  UIMAD.WIDE.U32 UR4, UR44, UR13, URZ ;  /* 0x0000000d2c0472a5 */ /* 0x008fe4000f8e00ff */
[----:B------:R-:W-:Y:S02]  /*1640*/  UISETP.NE.AND UP0, UPT, UR12, 0x1, UPT ;  /* 0x000000010c00788c */ /* 0x000fe4000bf05270 */
[----:B------:R-:W-:Y:S01]  /*1650*/  USHF.R.U32.HI UR5, URZ, UR14, UR5 ;  /* 0x0000000eff057299 */ /* 0x000fe20008011605 */
[----:B------:R-:W3:Y:S03]  /*1660*/  LDCU UR45, c[0x0][0x38c] ;  /* 0x00007180ff2d77ac */ /* 0x000ee60008000800 */
[----:B------:R-:W-:-:S02]  /*1670*/  USEL UR5, UR44, UR5, !UP0 ;  /* 0x000000052c057287 */ /* 0x000fc4000c000000 */
[----:B------:R-:W-:Y:S02]  /*1680*/  UISETP.NE.AND UP0, UPT, UR15, 0x1, UPT ;  /* 0x000000010f00788c */ /* 0x000fe4000bf05270 */
[----:B----4-:R-:W-:Y:S01]  /*1690*/  UIMAD.WIDE.U32 UR6, UR5, UR8, URZ ;  /* 0x00000008050672a5 */ /* 0x010fe2000f8e00ff */
[----:B------:R-:W4:Y:S01]  /*16a0*/  LDCU UR8, c[0x0][0x4a0] ;  /* 0x00009400ff0877ac */ /* 0x000f220008000800 */
[----:B------:R-:W1:Y:S05]  /*16b0*/  LDCU UR23, c[0x0][0x4cc] ;  /* 0x00009980ff1777ac */ /* 0x000e6a0008000800 */
[----:B------:R-:W-:Y:S01]  /*16c0*/  UMOV UR4, UR7 ;  /* 0x0000000700047c82 */ /* 0x000fe20008000000 */
[----:B------:R-:W1:Y:S01]  /*16d0*/  LDCU.64 UR40, c[0x0][0x390] ;  /* 0x00007200ff2877ac */ /* 0x000e620008000a00 */
[----:B------:R-:W-:Y:S01]  /*16e0*/  USHF.R.U32.HI UR4, URZ, UR9, UR4 ;  /* 0x00000009ff047299 */ /* 0x000fe20008011604 */
[----:B------:R-:W1:Y:S03]  /*16f0*/  LDCU UR9, c[0x0][0x4ec] ;  /* 0x00009d80ff0977ac */ /* 0x000e660008000800 */
[----:B------:R-:W-:-:S02]  /*1700*/  USEL UR4, UR5, UR4, !UP0 ;  /* 0x0000000405047287 */ /* 0x000fc4000c000000 */
[----:B------:R-:W-:Y:S02]  /*1710*/  UISETP.NE.AND UP0, UPT, UR10, 0x1, UPT ;  /* 0x000000010a00788c */ /* 0x000fe4000bf05270 */
[----:B------:R-:W-:Y:S01]  /*1720*/  UIMAD.WIDE.U32 UR6, UR4, UR11, URZ ;  /* 0x0000000b040672a5 */ /* 0x000fe2000f8e00ff */
[----:B------:R-:W1:Y:S01]  /*1730*/  LDCU.64 UR24, c[0x0][0x4d0] ;  /* 0x00009a00ff1877ac */ /* 0x000e620008000a00 */
[----:B------:R-:W-:-:S05]  /*1740*/  UIADD3 UR38, UPT, UPT, UR55, UR36, URZ ;  /* 0x0000002437267290 */ /* 0x000fca000fffe0ff */
[----:B------:R-:W-:Y:S01]  /*1750*/  UMOV UR6, UR7 ;  /* 0x0000000700067c82 */ /* 0x000fe20008000000 */
[----:B------:R-:W-:Y:S02]  /*1760*/  UIADD3 UR7, UPT, UPT, -UR4, URZ, URZ ;  /* 0x000000ff04077290 */ /* 0x000fe4000fffe1ff */
[----:B----4-:R-:W-:Y:S02]  /*1770*/  USHF.R.U32.HI UR6, URZ, UR8, UR6 ;  /* 0x00000008ff067299 */ /* 0x010fe40008011606 */
[----:B------:R-:W-:Y:S02]  /*1780*/  UIADD3 UR8, UPT, UPT, -UR5, URZ, URZ ;  /* 0x000000ff05087290 */ /* 0x000fe4000fffe1ff */
[----:B------:R-:W-:Y:S02]  /*1790*/  USEL UR14, UR4, UR6, !UP0 ;  /* 0x00000006040e7287 */ /* 0x000fe4000c000000 */
[----:B------:R-:W-:Y:S02]  /*17a0*/  UIMAD UR7, UR15, UR7, UR5 ;  /* 0x000000070f0772a4 */ /* 0x000fe4000f8e0205 */
[----:B------:R-:W-:-:S02]  /*17b0*/  UIADD3 UR6, UPT, UPT, -UR14, URZ, URZ ;  /* 0x000000ff0e067290 */ /* 0x000fc4000fffe1ff */
[----:B------:R-:W-:Y:S02]  /*17c0*/  UIMAD UR8, UR12, UR8, UR44 ;  /* 0x000000080c0872a4 */ /* 0x000fe4000f8e022c */
[----:B------:R-:W-:Y:S02]  /*17d0*/  UIMAD UR13, UR10, UR6, UR4 ;  /* 0x000000060a0d72a4 */ /* 0x000fe4000f8e0204 */
[----:B-1----:R-:W-:Y:S02]  /*17e0*/  UIMAD UR11, UR8, UR20, UR9 ;  /* 0x00000014080b72a4 */ /* 0x002fe4000f8e0209 */
[----:B------:R-:W-:Y:S01]  /*17f0*/  UIMAD UR12, UR7, UR21, UR16 ;  /* 0x00000015070c72a4 */ /* 0x000fe2000f8e0210 */
[----:B------:R-:W1:Y:S02]  /*1800*/  LDCU.64 UR4, c[0x0][0x4f8] ;  /* 0x00009f00ff0477ac */ /* 0x000e640008000a00 */
[----:B------:R-:W4:Y:S01]  /*1810*/  LDCU UR6, c[0x0][0x500] ;  /* 0x0000a000ff0677ac */ /* 0x000f220008000800 */
[----:B------:R-:W-:Y:S01]  /*1820*/  UIMAD UR13, UR13, UR18, UR17 ;  /* 0x000000120d0d72a4 */ /* 0x000fe2000f8e0211 */
[----:B------:R-:W-:Y:S01]  /*1830*/  UMOV UR27, URZ ;  /* 0x000000ff001b7c82 */ /* 0x000fe20008000000 */
[----:B------:R-:W-:Y:S01]  /*1840*/  UMOV UR7, UR31 ;  /* 0x0000001f00077c82 */ /* 0x000fe20008000000 */
[----:B------:R-:W-:Y:S01]  /*1850*/  UMOV UR20, URZ ;  /* 0x000000ff00147c82 */ /* 0x000fe20008000000 */
[----:B------:R-:W-:Y:S01]  /*1860*/  UMOV UR21, URZ ;  /* 0x000000ff00157c82 */ /* 0x000fe20008000000 */
[----:B---3--:R-:W-:-:S07]  /*1870*/  UMOV UR22, URZ ;  /* 0x000000ff00167c82 */ /* 0x008fce0008000000 */
.L_x_22:
[----:B------:R-:W-:Y:S01]  /*1880*/  @!P3 MOV R3, 0x6000 ;  /* 0x000060000003b802 */ /* 0x000fe20000000f00 */
[----:B------:R-:W-:Y:S01]  /*1890*/  ULEA UR9, UR7, UR30, 0x3 ;  /* 0x0000001e07097291 */ /* 0x000fe2000f8e18ff */
[----:B-12---:R-:W-:Y:S11]  /*18a0*/  @P0 BRA `(.L_x_18) ;  /* 0x0000000000100947 */ /* 0x006ff60003800000 */
[----:B------:R-:W-:Y:S04]  /*18b0*/  MOV R0, UR26 ;  /* 0x0000001a00007c02 */ /* 0x000fe80008000f00 */
[----:B------:R-:W-:Y:S04]  /*18c0*/  SHF.L.U32 R5, R0, 0x1f, RZ ;  /* 0x0000001f00057819 */ /* 0x000fe800000006ff */
[----:B------:R-:W2:Y:S02]  /*18d0*/  SYNCS.PHASECHK.TRANS64.TRYWAIT P0, [UR9+0x40], R5 ;  /* 0x00004005ff0075a7 */ /* 0x000ea40008001109 */
[----:B--2---:R-:W-:Y:S05]  /*18e0*/  @!P0 BRA `(.L_x_19) ;  /* 0x0000007400908947 */ /* 0x004fea0003800000 */
.L_x_18:
[----:B------:R3:W-:Y:S01]  /*18f0*/  @!P3 SYNCS.ARRIVE.TRANS64 RZ, [UR9], R3 ;  /* 0x00000003ffffb9a7 */ /* 0x0007e20008000009 */
[----:B------:R-:W-:Y:S04]  /*1900*/  BSSY.RECONVERGENT B0, `(.L_x_20) ;  /* 0x0000003000007945 */ /* 0x000fe80003800200 */
[----:B------:R-:W-:Y:S05]  /*1910*/  @P2 BRA `(.L_x_21) ;  /* 0x0000000000042947 */ /* 0x000fea0003800000 */
[----:B-1--4-:R-:W-:Y:S05]  /*1920*/  BPT.TRAP 0x1 ;  /* 0x000000040000795c */ /* 0x012fea0000300000 */
.L_x_21:
[----:B-1--4-:R-:W-:Y:S05]  /*1930*/  BSYNC.RECONVERGENT B0 ;  /* 0x0000000000007941 */ /* 0x012fea0003800200 */
.L_x_20:
[----:B------:R-:W-:Y:S02]  /*1940*/  UIADD3 UR8, UPT, UPT, UR7, 0x1, URZ ;  /* 0x0000000107087890 */ /* 0x000fe4000fffe0ff */
[----:B------:R-:W-:Y:S02]  /*1950*/  UIMAD UR15, UR20, UR23, UR4 ;  /* 0x00000017140f72a4 */ /* 0x000fe4000f8e0204 */
[----:B------:R-:W-:Y:S02]  /*1960*/  UISETP.NE.AND UP0, UPT, UR8, 0x8, UPT ;  /* 0x000000080800788c */ /* 0x000fe4000bf05270 */
[----:B------:R-:W-:Y:S02]  /*1970*/  ULEA UR17, UR7, UR30, 0xe ;  /* 0x0000001e07117291 */ /* 0x000fe4000f8e70ff */
[----:B------:R-:W-:Y:S02]  /*1980*/  USEL UR10, URZ, 0x1, UP0 ;  /* 0x00000001ff0a7887 */ /* 0x000fe40008000000 */
[----:B------:R-:W-:Y:S02]  /*1990*/  USEL UR31, UR8, URZ, UP0 ;  /* 0x000000ff081f7287 */ /* 0x000fe40008000000 */
[----:B------:R-:W-:Y:S02]  /*19a0*/  ULOP3.LUT UR26, UR26, UR10, URZ, 0x3c, !UPT ;  /* 0x0000000a1a1a7292 */ /* 0x000fe4000f8e3cff */
[----:B------:R-:W-:Y:S02]  /*19b0*/  ULEA UR8, UR31, UR30, 0x3 ;  /* 0x0000001e1f087291 */ /* 0x000fe4000f8e18ff */
[----:B------:R-:W-:Y:S02]  /*19c0*/  ULEA UR16, UR7, UR30, 0xd ;  /* 0x0000001e07107291 */ /* 0x000fe4000f8e68ff */
[----:B------:R-:W-:Y:S01]  /*19d0*/  UIADD3 UR34, UP0, UPT, UR42, 0x80, URZ ;  /* 0x000000802a227890 */ /* 0x000fe2000ff1e0ff */
[----:B--2---:R-:W-:Y:S01]  /*19e0*/  MOV R0, UR26 ;  /* 0x0000001a00007c02 */ /* 0x004fe20008000f00 */
[----:B------:R-:W-:Y:S02]  /*19f0*/  USHF.L.U32 UR10, UR27, 0x5, URZ ;  /* 0x000000051b0a7899 */ /* 0x000fe400080006ff */
[----:B------:R-:W-:Y:S01]  /*1a00*/  UIADD3.X UR35, UPT, UPT, URZ, UR43, URZ, UP0, !UPT ;  /* 0x0000002bff237290 */ /* 0x000fe200087fe4ff */
[----:B---3--:R-:W-:Y:S01]  /*1a10*/  SHF.L.U32 R3, R0, 0x1f, RZ ;  /* 0x0000001f00037819 */ /* 0x008fe200000006ff */
[----:B------:R-:W-:Y:S02]  /*1a20*/  UIADD3 UR32, UP3, UPT, UR42, 0x200, URZ ;  /* 0x000002002a207890 */ /* 0x000fe4000ff7e0ff */
[----:B------:R-:W-:Y:S01]  /*1a30*/  UIADD3 UR16, UPT, UPT, UR16, 0x28400, URZ ;  /* 0x0002840010107890 */ /* 0x000fe2000fffe0ff */
[----:B------:R3:W1:Y:S01]  /*1a40*/  SYNCS.PHASECHK.TRANS64.TRYWAIT P0, [UR8+0x40], R3 ;  /* 0x00004003ff0075a7 */ /* 0x0006620008001108 */
[----:B------:R-:W-:Y:S02]  /*1a50*/  UIMAD UR8, UR21, UR24, UR5 ;  /* 0x00000018150872a4 */ /* 0x000fe4000f8e0205 */
[----:B------:R-:W-:Y:S02]  /*1a60*/  UIMAD UR7, UR22, UR25, UR6 ;  /* 0x00000019160772a4 */ /* 0x000fe4000f8e0206 */
[----:B------:R-:W-:Y:S02]  /*1a70*/  ULEA UR15, UR8, UR15, 0x5 ;  /* 0x0000000f080f7291 */ /* 0x000fe4000f8e28ff */
[----:B------:R-:W-:Y:S02]  /*1a80*/  UIADD3 UR8, UPT, UPT, UR17, 0x8400, URZ ;  /* 0x0000840011087890 */ /* 0x000fe4000fffe0ff */
[----:B------:R-:W-:Y:S02]  /*1a90*/  ULEA UR7, UR7, UR15, 0xa ;  /* 0x0000000f07077291 */ /* 0x000fe4000f8e50ff */
[----:B------:R-:W-:Y:S02]  /*1aa0*/  UIADD3.X UR33, UPT, UPT, URZ, UR43, URZ, UP3, !UPT ;  /* 0x0000002bff217290 */ /* 0x000fe40009ffe4ff */
[----:B------:R-:W-:Y:S02]  /*1ab0*/  UPRMT UR7, UR7, 0x5410, URZ ;  /* 0x0000541007077896 */ /* 0x000fe400080000ff */
[----:B------:R-:W-:Y:S02]  /*1ac0*/  UIADD3 UR37, UPT, UPT, UR20, 0x1, URZ ;  /* 0x0000000114257890 */ /* 0x000fe4000fffe0ff */
[----:B------:R-:W-:Y:S02]  /*1ad0*/  UIADD3 UR29, UPT, UPT, UR21, 0x1, URZ ;  /* 0x00000001151d7890 */ /* 0x000fe4000fffe0ff */
[----:B------:R-:W-:Y:S02]  /*1ae0*/  UISETP.NE.AND UP2, UPT, UR37, UR45, UPT ;  /* 0x0000002d2500728c */ /* 0x000fe4000bf45270 */
[----:B------:R-:W-:Y:S01]  /*1af0*/  UIADD3 UR28, UPT, UPT, UR22, 0x1, URZ ;  /* 0x00000001161c7890 */ /* 0x000fe2000fffe0ff */
[----:B------:R2:W-:Y:S01]  /*1b00*/  UTMALDG.5D.IM2COL [UR8], [UR34], UR7 ;  /* 0x00000008220073b4 */ /* 0x0005e20008060007 */
[----:B------:R-:W-:Y:S01]  /*1b10*/  UIADD3 UR36, UPT, UPT, UR36, 0x1, URZ ;  /* 0x0000000124247890 */ /* 0x000fe2000fffe0ff */
[----:B------:R-:W-:Y:S01]  /*1b20*/  UMOV UR46, 0x0 ;  /* 0x00000000002e7882 */ /* 0x000fe20000000000 */
[----:B------:R-:W-:Y:S01]  /*1b30*/  UMOV UR47, 0x10000000 ;  /* 0x10000000002f7882 */ /* 0x000fe20000000000 */
[----:B------:R-:W-:Y:S01]  /*1b40*/  UMOV UR17, UR9 ;  /* 0x0000000900117c82 */ /* 0x000fe20008000000 */
[----:B------:R-:W-:Y:S03]  /*1b50*/  UMOV UR18, UR10 ;  /* 0x0000000a00127c82 */ /* 0x000fe60008000000 */
[----:B------:R-:W-:Y:S01]  /*1b60*/  @UP2 UIADD3 UR29, UPT, UPT, UR21, URZ, URZ ;  /* 0x000000ff151d2290 */ /* 0x000fe2000fffe0ff */
[----:B------:R4:W-:Y:S03]  /*1b70*/  UTMALDG.5D [UR16], [UR32], desc[UR46] ;  /* 0x00002e10200075b4 */ /* 0x0009e60008021000 */
[----:B------:R-:W-:Y:S11]  /*1b80*/  UISETP.NE.AND UP1, UPT, UR29, UR40, UPT ;  /* 0x000000281d00728c */ /* 0x000ff6000bf25270 */
[----:B------:R-:W-:Y:S04]  /*1b90*/  @UP1 UIADD3 UR28, UPT, UPT, UR22, URZ, URZ ;  /* 0x000000ff161c1290 */ /* 0x000fe8000fffe0ff */
[----:B------:R-:W-:Y:S02]  /*1ba0*/  UISETP.NE.AND UP0, UPT, UR28, UR41, UPT ;  /* 0x000000291c00728c */ /* 0x000fe4000bf05270 */
[----:B--2---:R-:W-:Y:S09]  /*1bb0*/  UIADD3 UR8, UPT, UPT, UR27, 0x1, URZ ;  /* 0x000000011b087890 */ /* 0x004ff2000fffe0ff */
[----:B------:R-:W-:Y:S01]  /*1bc0*/  @UP0 UIADD3 UR8, UPT, UPT, UR27, URZ, URZ ;  /* 0x000000ff1b080290 */ /* 0x000fe2000fffe0ff */
[----:B------:R-:W-:Y:S06]  /*1bd0*/  UMOV UR7, UR31 ;  /* 0x0000001f00077c82 */ /* 0x000fec0008000000 */
[----:B------:R-:W-:Y:S01]  /*1be0*/  UMOV UR27, UR8 ;  /* 0x00000008001b7c82 */ /* 0x000fe20008000000 */
[----:B----4-:R-:W-:Y:S02]  /*1bf0*/  USEL UR22, UR28, URZ, UP0 ;  /* 0x000000ff1c167287 */ /* 0x010fe40008000000 */
[----:B------:R-:W-:Y:S02]  /*1c00*/  UISETP.NE.AND UP0, UPT, UR36, UR38, UPT ;  /* 0x000000262400728c */ /* 0x000fe4000bf05270 */
[----:B------:R-:W-:Y:S02]  /*1c10*/  USEL UR20, UR37, URZ, UP2 ;  /* 0x000000ff25147287 */ /* 0x000fe40009000000 */
[----:B------:R-:W-:Y:S05]  /*1c20*/  USEL UR21, UR29, URZ, UP1 ;  /* 0x000000ff1d157287 */ /* 0x000fea0008800000 */
[----:B---3--:R-:W-:Y:S07]  /*1c30*/  BRA.U UP0, `(.L_x_22) ;  /* 0xfffffffd00107547 */ /* 0x008fee000b83ffff */
.L_x_17:
[----:B------:R-:W-:Y:S01]  /*1c40*/  ULEA UR4, UR31, UR30, 0x3 ;  /* 0x0000001e1f047291 */ /* 0x000fe2000f8e18ff */
[----:B-1----:R-:W-:Y:S01]  /*1c50*/  MOV R0, UR26 ;  /* 0x0000001a00007c02 */ /* 0x002fe20008000f00 */
[----:B------:R-:W-:Y:S01]  /*1c60*/  @!P1 SYNCS.ARRIVE.TRANS64.A1T0 RZ, [UR30+0xc8], RZ ;  /* 0x0000c8ffffff99a7 */ /* 0x000fe2000810001e */
[----:B------:R-:W-:Y:S02]  /*1c70*/  UISETP.GE.AND UP0, UPT, UR50, 0x1, UPT ;  /* 0x000000013200788c */ /* 0x000fe4000bf06270 */
[----:B------:R-:W-:-:S04]  /*1c80*/  SHF.L.U32 R0, R0, 0x1f, RZ ;  /* 0x0000001f00007819 */ /* 0x000fc800000006ff */
[----:B--2---:R1:W2:Y:S03]  /*1c90*/  SYNCS.PHASECHK.TRANS64.TRYWAIT P0, [UR4+0x40], R0 ;  /* 0x00004000ff0075a7 */ /* 0x0042a60008001104 */
[----:B------:R-:W-:Y:S05]  /*1ca0*/  BRA.U !UP0, `(.L_x_23) ;  /* 0x0000000508907547 */ /* 0x000fea000b800000 */
[----:B------:R-:W3:Y:S01]  /*1cb0*/  LDCU.128 UR8, c[0x0][0x480] ;  /* 0x00009000ff0877ac */ /* 0x000ee20008000c00 */
[----:B------:R-:W4:Y:S01]  /*1cc0*/  LDCU.128 UR32, c[0x0][0x490] ;  /* 0x00009200ff2077ac */ /* 0x000f220008000c00 */
[----:B------:R-:W1:Y:S01]  /*1cd0*/  LDCU.64 UR28, c[0x0][0x4c0] ;  /* 0x00009800ff1c77ac */ /* 0x000e620008000a00 */
[----:B------:R-:W1:Y:S01]  /*1ce0*/  LDCU UR13, c[0x0][0x4c8] ;  /* 0x00009900ff0d77ac */ /* 0x000e620008000800 */
[----:B------:R-:W1:Y:S01]  /*1cf0*/  LDCU.64 UR16, c[0x0][0x4f0] ;  /* 0x00009e00ff1077ac */ /* 0x000e620008000a00 */
[----:B---3--:R-:W-:Y:S02]  /*1d00*/  UIMAD.WIDE.U32 UR4, UR44, UR9, URZ ;  /* 0x000000092c0472a5 */ /* 0x008fe4000f8e00ff */
[----:B------:R-:W-:Y:S02]  /*1d10*/  UISETP.NE.AND UP0, UPT, UR8, 0x1, UPT ;  /* 0x000000010800788c */ /* 0x000fe4000bf05270 */
[----:B------:R-:W-:Y:S01]  /*1d20*/  USHF.R.U32.HI UR5, URZ, UR10, UR5 ;  /* 0x0000000aff057299 */ /* 0x000fe20008011605 */
[----:B------:R-:W3:Y:S03]  /*1d30*/  LDCU UR9, c[0x0][0x4a0] ;  /* 0x00009400ff0977ac */ /* 0x000ee60008000800 */
[----:B------:R-:W-:-:S02]  /*1d40*/  USEL UR5, UR44, UR5, !UP0 ;  /* 0x000000052c057287 */ /* 0x000fc4000c000000 */
[----:B------:R-:W-:Y:S02]  /*1d50*/  UISETP.NE.AND UP0, UPT, UR11, 0x1, UPT ;  /* 0x000000010b00788c */ /* 0x000fe4000bf05270 */
[----:B----4-:R-:W-:Y:S01]  /*1d60*/  UIMAD.WIDE.U32 UR6, UR5, UR32, URZ ;  /* 0x00000020050672a5 */ /* 0x010fe2000f8e00ff */
[----:B------:R-:W1:Y:S01]  /*1d70*/  LDCU UR10, c[0x0][0x4ec] ;  /* 0x00009d80ff0a77ac */ /* 0x000e620008000800 */
[----:B------:R-:W4:Y:S05]  /*1d80*/  LDCU UR46, c[0x0][0x38c] ;  /* 0x00007180ff2e77ac */ /* 0x000f2a0008000800 */
[----:B------:R-:W-:Y:S01]  /*1d90*/  UMOV UR4, UR7 ;  /* 0x0000000700047c82 */ /* 0x000fe20008000000 */
[----:B------:R-:W1:Y:S01]  /*1da0*/  LDCU UR23, c[0x0][0x4cc] ;  /* 0x00009980ff1777ac */ /* 0x000e620008000800 */
[----:B------:R-:W-:Y:S01]  /*1db0*/  USHF.R.U32.HI UR4, URZ, UR33, UR4 ;  /* 0x00000021ff047299 */ /* 0x000fe20008011604 */
[----:B------:R-:W1:Y:S03]  /*1dc0*/  LDCU.64 UR40, c[0x0][0x390] ;  /* 0x00007200ff2877ac */ /* 0x000e660008000a00 */
[----:B------:R-:W-:-:S02]  /*1dd0*/  USEL UR4, UR5, UR4, !UP0 ;  /* 0x0000000405047287 */ /* 0x000fc4000c000000 */
[----:B------:R-:W-:Y:S02]  /*1de0*/  UISETP.NE.AND UP0, UPT, UR34, 0x1, UPT ;  /* 0x000000012200788c */ /* 0x000fe4000bf05270 */
[----:B------:R-:W-:Y:S01]  /*1df0*/  UIMAD.WIDE.U32 UR6, UR4, UR35, URZ ;  /* 0x00000023040672a5 */ /* 0x000fe2000f8e00ff */
[----:B------:R-:W1:Y:S01]  /*1e00*/  LDCU.64 UR24, c[0x0][0x4d0] ;  /* 0x00009a00ff1877ac */ /* 0x000e620008000a00 */
[----:B------:R-:W-:-:S05]  /*1e10*/  UIADD3 UR38, UPT, UPT, UR50, UR38, URZ ;  /* 0x0000002632267290 */ /* 0x000fca000fffe0ff */
[----:B------:R-:W-:Y:S01]  /*1e20*/  UMOV UR6, UR7 ;  /* 0x0000000700067c82 */ /* 0x000fe20008000000 */
[----:B------:R-:W-:Y:S02]  /*1e30*/  UIADD3 UR7, UPT, UPT, -UR5, URZ, URZ ;  /* 0x000000ff05077290 */ /* 0x000fe4000fffe1ff */
[----:B---3--:R-:W-:Y:S02]  /*1e40*/  USHF.R.U32.HI UR6, URZ, UR9, UR6 ;  /* 0x00000009ff067299 */ /* 0x008fe40008011606 */
[----:B------:R-:W-:Y:S02]  /*1e50*/  UIMAD UR7, UR8, UR7, UR44 ;  /* 0x00000007080772a4 */ /* 0x000fe4000f8e022c */
[----:B------:R-:W-:Y:S02]  /*1e60*/  USEL UR14, UR4, UR6, !UP0 ;  /* 0x00000006040e7287 */ /* 0x000fe4000c000000 */
[----:B------:R-:W-:Y:S02]  /*1e70*/  UIADD3 UR6, UPT, UPT, -UR4, URZ, URZ ;  /* 0x000000ff04067290 */ /* 0x000fe4000fffe1ff */
[----:B------:R-:W-:-:S02]  /*1e80*/  UIADD3 UR9, UPT, UPT, -UR14, URZ, URZ ;  /* 0x000000ff0e097290 */ /* 0x000fc4000fffe1ff */
[----:B------:R-:W-:Y:S02]  /*1e90*/  UIMAD UR12, UR11, UR6, UR5 ;  /* 0x000000060b0c72a4 */ /* 0x000fe4000f8e0205 */
[----:B------:R-:W-:Y:S02]  /*1ea0*/  UIMAD UR9, UR34, UR9, UR4 ;  /* 0x00000009220972a4 */ /* 0x000fe4000f8e0204 */
[----:B-1----:R-:W-:Y:S01]  /*1eb0*/  UIMAD UR11, UR7, UR28, UR10 ;  /* 0x0000001c070b72a4 */ /* 0x002fe2000f8e020a */
[----:B------:R-:W1:Y:S02]  /*1ec0*/  LDCU.64 UR4, c[0x0][0x4f8] ;  /* 0x00009f00ff0477ac */ /* 0x000e640008000a00 */
[----:B------:R-:W3:Y:S01]  /*1ed0*/  LDCU UR6, c[0x0][0x500] ;  /* 0x0000a000ff0677ac */ /* 0x000ee20008000800 */
[----:B------:R-:W-:Y:S02]  /*1ee0*/  UIMAD UR12, UR12, UR29, UR16 ;  /* 0x0000001d0c0c72a4 */ /* 0x000fe4000f8e0210 */
[----:B------:R-:W-:Y:S01]  /*1ef0*/  UIMAD UR13, UR9, UR13, UR17 ;  /* 0x0000000d090d72a4 */ /* 0x000fe2000f8e0211 */
[----:B------:R-:W-:Y:S01]  /*1f00*/  UMOV UR37, UR50 ;  /* 0x0000003200257c82 */ /* 0x000fe20008000000 */
[----:B----4-:R-:W-:-:S10]  /*1f10*/  UMOV UR7, UR31 ;  /* 0x0000001f00077c82 */ /* 0x010fd40008000000 */
.L_x_28:
[----:B------:R-:W-:Y:S01]  /*1f20*/  @!P3 MOV R3, 0x6000 ;  /* 0x000060000003b802 */ /* 0x000fe20000000f00 */
[----:B------:R-:W-:Y:S01]  /*1f30*/  ULEA UR9, UR7, UR30, 0x3 ;  /* 0x0000001e07097291 */ /* 0x000fe2000f8e18ff */
[----:B-12---:R-:W-:Y:S11]  /*1f40*/  @P0 BRA `(.L_x_24) ;  /* 0x0000000000100947 */ /* 0x006ff60003800000 */
[----:B------:R-:W-:Y:S04]  /*1f50*/  MOV R0, UR26 ;  /* 0x0000001a00007c02 */ /* 0x000fe80008000f00 */
[----:B------:R-:W-:Y:S04]  /*1f60*/  SHF.L.U32 R5, R0, 0x1f, RZ ;  /* 0x0000001f00057819 */ /* 0x000fe800000006ff */
[----:B------:R-:W2:Y:S02]  /*1f70*/  SYNCS.PHASECHK.TRANS64.TRYWAIT P0, [UR9+0x40], R5 ;  /* 0x00004005ff0075a7 */ /* 0x000ea40008001109 */
[----:B--2---:R-:W-:Y:S05]  /*1f80*/  @!P0 BRA `(.L_x_25) ;  /* 0x0000007000008947 */ /* 0x004fea0003800000 */
.L_x_24:
[----:B------:R4:W-:Y:S01]  /*1f90*/  @!P3 SYNCS.ARRIVE.TRANS64 RZ, [UR9], R3 ;  /* 0x00000003ffffb9a7 */ /* 0x0009e20008000009 */
[----:B------:R-:W-:Y:S04]  /*1fa0*/  BSSY.RECONVERGENT B0, `(.L_x_26) ;  /* 0x0000003000007945 */ /* 0x000fe80003800200 */
[----:B------:R-:W-:Y:S05]  /*1fb0*/  @P2 BRA `(.L_x_27) ;  /* 0x0000000000042947 */ /* 0x000fea0003800000 */
[----:B-1-3--:R-:W-:Y:S05]  /*1fc0*/  BPT.TRAP 0x1 ;  /* 0x000000040000795c */ /* 0x00afea0000300000 */
.L_x_27:
[----:B-1-3--:R-:W-:Y:S05]  /*1fd0*/  BSYNC.RECONVERGENT B0 ;  /* 0x0000000000007941 */ /* 0x00afea0003800200 */
.L_x_26:
[----:B------:R-:W-:Y:S02]  /*1fe0*/  UIADD3 UR8, UPT, UPT, UR7, 0x1, URZ ;  /* 0x0000000107087890 */ /* 0x000fe4000fffe0ff */
[----:B------:R-:W-:Y:S02]  /*1ff0*/  UIMAD UR16, UR20, UR23, UR4 ;  /* 0x00000017141072a4 */ /* 0x000fe4000f8e0204 */
[----:B------:R-:W-:Y:S02]  /*2000*/  UISETP.NE.AND UP0, UPT, UR8, 0x8, UPT ;  /* 0x000000080800788c */ /* 0x000fe4000bf05270 */
[----:B------:R-:W-:Y:S02]  /*2010*/  UIMAD UR15, UR21, UR24, UR5 ;  /* 0x00000018150f72a4 */ /* 0x000fe4000f8e0205 */
[----:B------:R-:W-:Y:S02]  /*2020*/  USEL UR10, URZ, 0x1, UP0 ;  /* 0x00000001ff0a7887 */ /* 0x000fe40008000000 */
[----:B------:R-:W-:Y:S02]  /*2030*/  USEL UR31, UR8, URZ, UP0 ;  /* 0x000000ff081f7287 */ /* 0x000fe40008000000 */
[----:B------:R-:W-:Y:S02]  /*2040*/  ULOP3.LUT UR26, UR26, UR10, URZ, 0x3c, !UPT ;  /* 0x0000000a1a1a7292 */ /* 0x000fe4000f8e3cff */
[----:B------:R-:W-:Y:S02]  /*2050*/  ULEA UR8, UR31, UR30, 0x3 ;  /* 0x0000001e1f087291 */ /* 0x000fe4000f8e18ff */
[----:B------:R-:W-:Y:S02]  /*2060*/  ULEA UR18, UR7, UR30, 0xd ;  /* 0x0000001e07127291 */ /* 0x000fe4000f8e68ff */
[----:B------:R-:W-:Y:S01]  /*2070*/  ULEA UR15, UR15, UR16, 0x5 ;  /* 0x000000100f0f7291 */ /* 0x000fe2000f8e28ff */
[----:B--2---:R-:W-:Y:S01]  /*2080*/  MOV R0, UR26 ;  /* 0x0000001a00007c02 */ /* 0x004fe20008000f00 */
[----:B------:R-:W-:Y:S02]  /*2090*/  UIADD3 UR34, UP0, UPT, UR42, 0x80, URZ ;  /* 0x000000802a227890 */ /* 0x000fe4000ff1e0ff */
[----:B------:R-:W-:Y:S01]  /*20a0*/  USHF.L.U32 UR10, UR27, 0x5, URZ ;  /* 0x000000051b0a7899 */ /* 0x000fe200080006ff */
[----:B----4-:R-:W-:Y:S01]  /*20b0*/  SHF.L.U32 R3, R0, 0x1f, RZ ;  /* 0x0000001f00037819 */ /* 0x010fe200000006ff */
[----:B------:R-:W-:Y:S02]  /*20c0*/  UIADD3.X UR35, UPT, UPT, URZ, UR43, URZ, UP0, !UPT ;  /* 0x0000002bff237290 */ /* 0x000fe400087fe4ff */
[----:B------:R-:W-:Y:S01]  /*20d0*/  UIADD3 UR32, UP3, UPT, UR42, 0x200, URZ ;  /* 0x000002002a207890 */ /* 0x000fe2000ff7e0ff */
[----:B------:R4:W1:Y:S01]  /*20e0*/  SYNCS.PHASECHK.TRANS64.TRYWAIT P0, [UR8+0x40], R3 ;  /* 0x00004003ff0075a7 */ /* 0x0008620008001108 */
[----:B------:R-:W-:Y:S02]  /*20f0*/  ULEA UR8, UR7, UR30, 0xe ;  /* 0x0000001e07087291 */ /* 0x000fe4000f8e70ff */
[----:B------:R-:W-:Y:S02]  /*2100*/  UIMAD UR7, UR22, UR25, UR6 ;  /* 0x00000019160772a4 */ /* 0x000fe4000f8e0206 */
[----:B------:R-:W-:Y:S02]  /*2110*/  UIADD3 UR8, UPT, UPT, UR8, 0x8400, URZ ;  /* 0x0000840008087890 */ /* 0x000fe4000fffe0ff */
[----:B------:R-:W-:Y:S02]  /*2120*/  ULEA UR7, UR7, UR15, 0xa ;  /* 0x0000000f07077291 */ /* 0x000fe4000f8e50ff */
[----:B------:R-:W-:Y:S02]  /*2130*/  UIADD3.X UR33, UPT, UPT, URZ, UR43, URZ, UP3, !UPT ;  /* 0x0000002bff217290 */ /* 0x000fe40009ffe4ff */
[----:B------:R-:W-:Y:S02]  /*2140*/  UPRMT UR7, UR7, 0x5410, URZ ;  /* 0x0000541007077896 */ /* 0x000fe400080000ff */
[----:B------:R-:W-:Y:S02]  /*2150*/  UIADD3 UR16, UPT, UPT, UR18, 0x28400, URZ ;  /* 0x0002840012107890 */ /* 0x000fe4000fffe0ff */
[----:B------:R-:W-:Y:S02]  /*2160*/  UIADD3 UR36, UPT, UPT, UR20, 0x1, URZ ;  /* 0x0000000114247890 */ /* 0x000fe4000fffe0ff */
[----:B------:R-:W-:Y:S02]  /*2170*/  UIADD3 UR29, UPT, UPT, UR21, 0x1, URZ ;  /* 0x00000001151d7890 */ /* 0x000fe4000fffe0ff */
[----:B------:R-:W-:Y:S01]  /*2180*/  UISETP.NE.AND UP2, UPT, UR36, UR46, UPT ;  /* 0x0000002e2400728c */ /* 0x000fe2000bf45270 */
[----:B------:R2:W-:Y:S01]  /*2190*/  UTMALDG.5D.IM2COL [UR8], [UR34], UR7 ;  /* 0x00000008220073b4 */ /* 0x0005e20008060007 */
[----:B------:R-:W-:Y:S01]  /*21a0*/  UIADD3 UR28, UPT, UPT, UR22, 0x1, URZ ;  /* 0x00000001161c7890 */ /* 0x000fe2000fffe0ff */
[----:B------:R-:W-:Y:S01]  /*21b0*/  UMOV UR44, 0x0 ;  /* 0x00000000002c7882 */ /* 0x000fe20000000000 */
[----:B------:R-:W-:Y:S01]  /*21c0*/  UMOV UR45, 0x10000000 ;  /* 0x10000000002d7882 */ /* 0x000fe20000000000 */
[----:B------:R-:W-:Y:S01]  /*21d0*/  UMOV UR17, UR9 ;  /* 0x0000000900117c82 */ /* 0x000fe20008000000 */
[----:B------:R-:W-:Y:S02]  /*21e0*/  UMOV UR18, UR10 ;  /* 0x0000000a00127c82 */ /* 0x000fe40008000000 */
[----:B------:R3:W-:Y:S03]  /*21f0*/  UTMALDG.5D [UR16], [UR32], desc[UR44] ;  /* 0x00002c10200075b4 */ /* 0x0007e60008021000 */
[----:B------:R-:W-:Y:S04]  /*2200*/  @UP2 UIADD3 UR29, UPT, UPT, UR21, URZ, URZ ;  /* 0x000000ff151d2290 */ /* 0x000fe8000fffe0ff */
[----:B------:R-:W-:Y:S11]  /*2210*/  UISETP.NE.AND UP1, UPT, UR29, UR40, UPT ;  /* 0x000000281d00728c */ /* 0x000ff6000bf25270 */
[----:B------:R-:W-:Y:S04]  /*2220*/  @UP1 UIADD3 UR28, UPT, UPT, UR22, URZ, URZ ;  /* 0x000000ff161c1290 */ /* 0x000fe8000fffe0ff */
[----:B------:R-:W-:Y:S02]  /*2230*/  UISETP.NE.AND UP0, UPT, UR28, UR41, UPT ;  /* 0x000000291c00728c */ /* 0x000fe4000bf05270 */
[----:B--2---:R-:W-:Y:S09]  /*2240*/  UIADD3 UR8, UPT, UPT, UR27, 0x1, URZ ;  /* 0x000000011b087890 */ /* 0x004ff2000fffe0ff */
[----:B------:R-:W-:Y:S02]  /*2250*/  @UP0 UIADD3 UR8, UPT, UPT, UR27, URZ, URZ ;  /* 0x000000ff1b080290 */ /* 0x000fe4000fffe0ff */
[----:B------:R-:W-:Y:S05]  /*2260*/  UIADD3 UR7, UPT, UPT, UR37, -0x1, URZ ;  /* 0xffffffff25077890 */ /* 0x000fea000fffe0ff */
[----:B------:R-:W-:Y:S01]  /*2270*/  UMOV UR27, UR8 ;  /* 0x00000008001b7c82 */ /* 0x000fe20008000000 */
[----:B---3--:R-:W-:Y:S02]  /*2280*/  USEL UR22, UR28, URZ, UP0 ;  /* 0x000000ff1c167287 */ /* 0x008fe40008000000 */
[----:B------:R-:W-:Y:S02]  /*2290*/  UISETP.GT.U32.AND UP0, UPT, UR37, 0x1, UPT ;  /* 0x000000012500788c */ /* 0x000fe4000bf04070 */
[----:B------:R-:W-:Y:S02]  /*22a0*/  USEL UR20, UR36, URZ, UP2 ;  /* 0x000000ff24147287 */ /* 0x000fe40009000000 */
[----:B------:R-:W-:Y:S01]  /*22b0*/  USEL UR21, UR29, URZ, UP1 ;  /* 0x000000ff1d157287 */ /* 0x000fe20008800000 */
[----:B------:R-:W-:Y:S01]  /*22c0*/  UMOV UR37, UR7 ;  /* 0x0000000700257c82 */ /* 0x000fe20008000000 */
[----:B------:R-:W-:Y:S03]  /*22d0*/  UMOV UR7, UR31 ;  /* 0x0000001f00077c82 */ /* 0x000fe60008000000 */
[----:B----4-:R-:W-:Y:S07]  /*22e0*/  BRA.U UP0, `(.L_x_28) ;  /* 0xfffffffd000c7547 */ /* 0x010fee000b83ffff */
.L_x_23:
[----:B------:R-:W-:Y:S01]  /*22f0*/  SHF.L.U32 R3, R2, 0x1f, RZ ;  /* 0x0000001f02037819 */ /* 0x000fe200000006ff */
[----:B------:R-:W-:-:S03]  /*2300*/  NOP ;  /* 0x0000000000007918 */ /* 0x000fc60000000000 */
[----:B-12---:R-:W1:Y:S02]  /*2310*/  SYNCS.PHASECHK.TRANS64.TRYWAIT P0, [UR30+0xd0], R3 ;  /* 0x0000d003ff0075a7 */ /* 0x006e64000800111e */
[----:B-1----:R-:W-:Y:S05]  /*2320*/  @!P0 BRA `(.L_x_29) ;  /* 0x0000006c00308947 */ /* 0x002fea0003800000 */
.L_x_130:
[----:B------:R-:W2:Y:S01]  /*2330*/  LDS.128 R4, [UR30+0x110] ;  /* 0x0001101eff047984 */ /* 0x000ea20008000c00 */
[----:B------:R-:W-:Y:S02]  /*2340*/  UIADD3 UR4, UPT, UPT, UR30, 0xd8, URZ ;  /* 0x000000d81e047890 */ /* 0x000fe4000fffe0ff */
[----:B------:R-:W-:Y:S01]  /*2350*/  UISETP.GE.AND UP0, UPT, UR39, 0x1, UPT ;  /* 0x000000012700788c */ /* 0x000fe2000bf06270 */
[----:B------:R-:W-:Y:S01]  /*2360*/  @!PT LDS RZ, [RZ] ;  /* 0x00000000fffff984 */ /* 0x000fe20000000800 */
[----:B------:R-:W-:Y:S01]  /*2370*/  @!PT LDS RZ, [RZ] ;  /* 0x00000000fffff984 */ /* 0x000fe20000000800 */
[----:B------:R-:W-:Y:S01]  /*2380*/  @!PT LDS RZ, [RZ] ;  /* 0x00000000fffff984 */ /* 0x000fe20000000800 */
[----:B------:R-:W-:Y:S01]  /*2390*/  @!PT LDS RZ, [RZ] ;  /* 0x00000000fffff984 */ /* 0x000fe20000000800 */
[----:B------:R3:W-:Y:S06]  /*23a0*/  MEMBAR.ALL.CTA ;  /* 0x0000000000007992 */ /* 0x0007ec0000008000 */
[----:B---3--:R-:W3:Y:S01]  /*23b0*/  FENCE.VIEW.ASYNC.S ;  /* 0x00000000000073c6 */ /* 0x008ee20000000000 */
[----:B------:R-:W-:-:S09]  /*23c0*/  UPRMT UR4, URZ, 0x654, UR4 ;  /* 0x00000654ff047896 */ /* 0x000fd20008000004 */
[----:B---3--:R-:W-:Y:S01]  /*23d0*/  SYNCS.ARRIVE.TRANS64.RED.A1T0 RZ, [UR4], RZ ;  /* 0x000000ffffff79a7 */ /* 0x008fe20008100404 */
[----:B--2---:R-:W-:-:S13]  /*23e0*/  LOP3.LUT P0, RZ, R6, 0x1, RZ, 0xc0, !PT ;  /* 0x0000000106ff7812 */ /* 0x004fda000780c0ff */
[----:B------:R-:W-:Y:S01]  /*23f0*/  VOTEU.ANY UP1, P0 ;  /* 0x0000000000ff7886 */ /* 0x000fe20000020100 */
[----:B------:R-:W-:-:S13]  /*2400*/  PLOP3.LUT P0, PT, PT, PT, UP1, 0x80, 0x8 ;  /* 0x000000000008781c */ /* 0x000fda0003f0f018 */
[----:B-1----:R-:W-:Y:S02]  /*2410*/  @P0 MOV R0, R4 ;  /* 0x0000000400000202 */ /* 0x002fe40000000f00 */
[----:B------:R-:W-:Y:S02]  /*2420*/  @P0 LOP3.LUT R4, R5, 0xffff, RZ, 0xc0, !PT ;  /* 0x0000ffff05040812 */ /* 0x000fe400078ec0ff */
[----:B------:R-:W-:Y:S02]  /*2430*/  @P0 R2UR UR6, R0 ;  /* 0x00000000000602ca */ /* 0x000fe400000e0000 */
[----:B------:R-:W-:-:S11]  /*2440*/  @P0 R2UR UR5, R4 ;  /* 0x00000000040502ca */ /* 0x000fd600000e0000 */
[----:B------:R-:W-:Y:S02]  /*2450*/  @UP1 UMOV UR49, UR6 ;  /* 0x0000000600311c82 */ /* 0x000fe40008000000 */
[----:B------:R-:W-:Y:S01]  /*2460*/  @UP1 UMOV UR48, UR5 ;  /* 0x0000000500301c82 */ /* 0x000fe20008000000 */
[----:B------:R-:W-:Y:S05]  /*2470*/  BRA.U !UP0, `(.L_x_30) ;  /* 0x0000000108d47547 */ /* 0x000fea000b800000 */
[----:B------:R-:W1:Y:S01]  /*2480*/  LDCU.128 UR16, c[0x0][0xc10] ;  /* 0x00018200ff1077ac */ /* 0x000e620008000c00 */
[----:B------:R-:W2:Y:S01]  /*2490*/  LDCU UR20, c[0x0][0xc20] ;  /* 0x00018400ff1477ac */ /* 0x000ea20008000800 */
[----:B------:R-:W3:Y:S01]  /*24a0*/  LDCU UR13, c[0x0][0xc0c] ;  /* 0x00018180ff0d77ac */ /* 0x000ee20008000800 */
[----:B------:R-:W4:Y:S01]  /*24b0*/  LDCU.64 UR14, c[0x0][0xc28] ;  /* 0x00018500ff0e77ac */ /* 0x000f220008000a00 */
[----:B------:R-:W-:Y:S02]  /*24c0*/  UISETP.NE.AND UP3, UPT, UR39, 0x1, UPT ;  /* 0x000000012700788c */ /* 0x000fe4000bf65270 */
[----:B-1----:R-:W-:Y:S02]  /*24d0*/  UIMAD.WIDE.U32 UR4, UR52, UR19, URZ ;  /* 0x00000013340472a5 */ /* 0x002fe4000f8e00ff */
[----:B------:R-:W-:Y:S02]  /*24e0*/  UIMAD.WIDE.U32 UR6, UR53, UR16, URZ ;  /* 0x00000010350672a5 */ /* 0x000fe4000f8e00ff */
[----:B------:R-:W-:-:S02]  /*24f0*/  UISETP.NE.AND UP0, UPT, UR18, 0x1, UPT ;  /* 0x000000011200788c */ /* 0x000fc4000bf05270 */
[----:B------:R-:W-:Y:S01]  /*2500*/  UIMAD.WIDE.U32 UR10, UR48, UR19, URZ ;  /* 0x00000013300a72a5 */ /* 0x000fe2000f8e00ff */
[----:B------:R-:W-:Y:S01]  /*2510*/  UMOV UR4, UR5 ;  /* 0x0000000500047c82 */ /* 0x000fe20008000000 */
[----:B---3--:R-:W-:Y:S02]  /*2520*/  UISETP.NE.AND UP2, UPT, UR13, 0x1, UPT ;  /* 0x000000010d00788c */ /* 0x008fe4000bf45270 */
[----:B--2---:R-:W-:Y:S02]  /*2530*/  USHF.R.U32.HI UR5, URZ, UR20, UR4 ;  /* 0x00000014ff057299 */ /* 0x004fe40008011604 */
[----:B------:R-:W-:Y:S01]  /*2540*/  UIMAD.WIDE.U32 UR8, UR49, UR16, URZ ;  /* 0x00000010310872a5 */ /* 0x000fe2000f8e00ff */
[----:B------:R-:W-:Y:S01]  /*2550*/  UMOV UR4, UR7 ;  /* 0x0000000700047c82 */ /* 0x000fe20008000000 */
[----:B------:R-:W-:Y:S02]  /*2560*/  USEL UR5, UR52, UR5, !UP0 ;  /* 0x0000000534057287 */ /* 0x000fe4000c000000 */
[----:B------:R-:W-:-:S02]  /*2570*/  USHF.R.U32.HI UR4, URZ, UR17, UR4 ;  /* 0x00000011ff047299 */ /* 0x000fc40008011604 */
[----:B----4-:R-:W-:Y:S02]  /*2580*/  UIMAD.WIDE.U32 UR6, UR5, UR14, URZ ;  /* 0x0000000e050672a5 */ /* 0x010fe4000f8e00ff */
[----:B------:R-:W-:Y:S01]  /*2590*/  USEL UR12, UR53, UR4, !UP2 ;  /* 0x00000004350c7287 */ /* 0x000fe2000d000000 */
[----:B------:R-:W-:Y:S02]  /*25a0*/  UMOV UR8, UR9 ;  /* 0x0000000900087c82 */ /* 0x000fe40008000000 */
[----:B------:R-:W-:Y:S01]  /*25b0*/  UMOV UR4, UR11 ;  /* 0x0000000b00047c82 */ /* 0x000fe20008000000 */
[----:B------:R-:W-:Y:S01]  /*25c0*/  UIMAD.WIDE.U32 UR10, UR12, UR14, URZ ;  /* 0x0000000e0c0a72a5 */ /* 0x000fe2000f8e00ff */
[----:B------:R-:W-:Y:S01]  /*25d0*/  UMOV UR6, UR7 ;  /* 0x0000000700067c82 */ /* 0x000fe20008000000 */
[----:B------:R-:W-:Y:S02]  /*25e0*/  USHF.R.U32.HI UR4, URZ, UR20, UR4 ;  /* 0x00000014ff047299 */ /* 0x000fe40008011604 */
[----:B------:R-:W-:-:S02]  /*25f0*/  @UP3 USHF.R.U32.HI UR5, URZ, UR15, UR6 ;  /* 0x0000000fff053299 */ /* 0x000fc40008011606 */
[----:B------:R-:W-:Y:S01]  /*2600*/  USHF.R.U32.HI UR17, URZ, UR17, UR8 ;  /* 0x00000011ff117299 */ /* 0x000fe20008011608 */
[----:B------:R-:W-:Y:S01]  /*2610*/  UMOV UR6, UR11 ;  /* 0x0000000b00067c82 */ /* 0x000fe20008000000 */
[----:B------:R-:W-:Y:S02]  /*2620*/  USEL UR4, UR48, UR4, !UP0 ;  /* 0x0000000430047287 */ /* 0x000fe4000c000000 */
[----:B------:R-:W-:Y:S02]  /*2630*/  @UP3 USHF.R.U32.HI UR12, URZ, UR15, UR6 ;  /* 0x0000000fff0c3299 */ /* 0x000fe40008011606 */
[----:B------:R-:W-:Y:S02]  /*2640*/  UIMAD UR6, UR39, UR5, URZ ;  /* 0x00000005270672a4 */ /* 0x000fe4000f8e02ff */
[----:B------:R-:W-:Y:S02]  /*2650*/  USEL UR5, UR49, UR17, !UP2 ;  /* 0x0000001131057287 */ /* 0x000fe4000d000000 */
[----:B------:R-:W-:-:S02]  /*2660*/  UIMAD UR8, UR39, UR12, URZ ;  /* 0x0000000c270872a4 */ /* 0x000fc4000f8e02ff */
[----:B------:R-:W-:Y:S02]  /*2670*/  UISETP.GE.AND UP0, UPT, UR4, UR6, UPT ;  /* 0x000000060400728c */ /* 0x000fe4000bf06270 */
[----:B------:R-:W-:Y:S02]  /*2680*/  UIMAD.WIDE.U32 UR6, UR4, UR14, URZ ;  /* 0x0000000e040672a5 */ /* 0x000fe4000f8e00ff */
[----:B------:R-:W-:Y:S02]  /*2690*/  UISETP.GE.OR UP0, UPT, UR5, UR8, UP0 ;  /* 0x000000080500728c */ /* 0x000fe40008706670 */
[----:B------:R-:W-:Y:S02]  /*26a0*/  UIMAD.WIDE.U32 UR8, UR5, UR14, URZ ;  /* 0x0000000e050872a5 */ /* 0x000fe4000f8e00ff */
[----:B------:R-:W-:Y:S01]  /*26b0*/  UIADD3 UR10, UPT, UPT, -UR4, URZ, URZ ;  /* 0x000000ff040a7290 */ /* 0x000fe2000fffe1ff */
[----:B------:R-:W-:Y:S02]  /*26c0*/  UMOV UR6, UR7 ;  /* 0x0000000700067c82 */ /* 0x000fe40008000000 */
[----:B------:R-:W-:-:S02]  /*26d0*/  USHF.R.U32.HI UR6, URZ, UR15, UR6 ;  /* 0x0000000fff067299 */ /* 0x000fc40008011606 */
[----:B------:R-:W-:Y:S02]  /*26e0*/  UIMAD UR10, UR18, UR10, UR48 ;  /* 0x0000000a120a72a4 */ /* 0x000fe4000f8e0230 */
[----:B------:R-:W-:Y:S01]  /*26f0*/  USEL UR6, UR4, UR6, !UP3 ;  /* 0x0000000604067287 */ /* 0x000fe2000d800000 */
[----:B------:R-:W-:Y:S01]  /*2700*/  @!UP0 UMOV UR7, UR9 ;  /* 0x0000000900078c82 */ /* 0x000fe20008000000 */
[----:B------:R-:W-:Y:S02]  /*2710*/  UIADD3 UR9, UPT, UPT, -UR5, URZ, URZ ;  /* 0x000000ff05097290 */ /* 0x000fe4000fffe1ff */
[----:B------:R-:W-:Y:S02]  /*2720*/  @!UP0 USHF.R.U32.HI UR7, URZ, UR15, UR7 ;  /* 0x0000000fff078299 */ /* 0x000fe40008011607 */
[----:B------:R-:W-:Y:S02]  /*2730*/  UIADD3 UR8, UPT, UPT, -UR6, URZ, URZ ;  /* 0x000000ff06087290 */ /* 0x000fe4000fffe1ff */
[----:B------:R-:W-:-:S02]  /*2740*/  @!UP0 USEL UR7, UR5, UR7, !UP3 ;  /* 0x0000000705078287 */ /* 0x000fc4000d800000 */
[----:B------:R-:W-:Y:S02]  /*2750*/  UIMAD UR8, UR39, UR8, UR4 ;  /* 0x00000008270872a4 */ /* 0x000fe4000f8e0204 */
[----:B------:R-:W-:Y:S02]  /*2760*/  @!UP0 UIADD3 UR6, UPT, UPT, UR6, -UR7, URZ ;  /* 0x8000000706068290 */ /* 0x000fe4000fffe0ff */
[----:B------:R-:W-:Y:S02]  /*2770*/  @!UP0 UIMAD UR7, UR8, UR12, UR7 ;  /* 0x0000000c080782a4 */ /* 0x000fe4000f8e0207 */
[----:B------:R-:W-:Y:S02]  /*2780*/  @!UP0 UIMAD UR4, UR39, UR6, UR5 ;  /* 0x00000006270482a4 */ /* 0x000fe4000f8e0205 */
[----:B------:R-:W-:Y:S02]  /*2790*/  UIMAD UR6, UR13, UR9, UR49 ;  /* 0x000000090d0672a4 */ /* 0x000fe4000f8e0231 */
[----:B------:R-:W-:Y:S01]  /*27a0*/  UIMAD UR48, UR4, UR18, UR10 ;  /* 0x00000012043072a4 */ /* 0x000fe2000f8e020a */
[----:B------:R-:W-:-:S02]  /*27b0*/  @!UP0 UMOV UR5, UR7 ;  /* 0x0000000700058c82 */ /* 0x000fc40008000000 */
[----:B------:R-:W-:-:S12]  /*27c0*/  UIMAD UR49, UR5, UR13, UR6 ;  /* 0x0000000d053172a4 */ /* 0x000fd8000f8e0206 */
.L_x_30:
        /* <DEDUP_REMOVED lines=20> */
.L_x_31:
[----:B------:R-:W-:Y:S01]  /*2910*/  R2UR UR5, R64 ;  /* 0x00000000400572ca */ /* 0x000fe200000e0000 */
[----:B------:R-:W-:Y:S01]  /*2920*/  UMOV UR36, UR38 ;  /* 0x0000002600247c82 */ /* 0x000fe20008000000 */
[----:B------:R-:W-:Y:S02]  /*2930*/  R2UR UR4, R63 ;  /* 0x000000003f0472ca */ /* 0x000fe400000e0000 */
[----:B------:R-:W-:Y:S02]  /*2940*/  PLOP3.LUT P1, PT, PT, PT, PT, 0x80, 0x8 ;  /* 0x000000000008781c */ /* 0x000fe40003f2f070 */
[----:B------:R-:W-:-:S07]  /*2950*/  LOP3.LUT R2, R2, 0x1, RZ, 0x3c, !PT ;  /* 0x0000000102027812 */ /* 0x000fce00078e3cff */
[----:B------:R-:W-:Y:S02]  /*2960*/  UIADD3 UR51, UPT, UPT, UR49, UR5, URZ ;  /* 0x0000000531337290 */ /* 0x000fe4000fffe0ff */
[----:B------:R-:W-:Y:S01]  /*2970*/  UIADD3 UR24, UPT, UPT, UR48, UR4, URZ ;  /* 0x0000000430187290 */ /* 0x000fe2000fffe0ff */
[----:B------:R-:W-:Y:S11]  /*2980*/  BRA.U UP1, `(.L_x_32) ;  /* 0xffffffe901d87547 */ /* 0x000ff6000b83ffff */
[----:B------:R-:W-:Y:S01]  /*2990*/  UIADD3 UR30, UPT, UPT, UR30, 0x40, URZ ;  /* 0x000000401e1e7890 */ /* 0x000fe2000fffe0ff */
[----:B------:R-:W-:-:S03]  /*29a0*/  MOV R3, UR26 ;  /* 0x0000001a00037c02 */ /* 0x000fc60008000f00 */
[----:B------:R-:W-:Y:S01]  /*29b0*/  ULEA UR4, UR31, UR30, 0x3 ;  /* 0x0000001e1f047291 */ /* 0x000fe2000f8e18ff */
[----:B------:R-:W-:-:S08]  /*29c0*/  SHF.L.U32 R3, R3, 0x1f, RZ ;  /* 0x0000001f03037819 */ /* 0x000fd000000006ff */
[----:B------:R-:W1:Y:S02]  /*29d0*/  SYNCS.PHASECHK.TRANS64.TRYWAIT P0, [UR4], R3 ;  /* 0x00000003ff0075a7 */ /* 0x000e640008001104 */
[----:B-1----:R-:W-:Y:S05]  /*29e0*/  @!P0 BRA `(.L_x_33) ;  /* 0x0000006400988947 */ /* 0x002fea0003800000 */
.L_x_132:
[----:B------:R-:W-:-:S04]  /*29f0*/  UIADD3 UR4, UPT, UPT, UR31, 0x1, URZ ;  /* 0x000000011f047890 */ /* 0x000fc8000fffe0ff */
[----:B------:R-:W-:-:S04]  /*2a00*/  UISETP.NE.AND UP0, UPT, UR4, 0x8, UPT ;  /* 0x000000080400788c */ /* 0x000fc8000bf05270 */
[----:B------:R-:W-:Y:S02]  /*2a10*/  USEL UR5, URZ, 0x1, UP0 ;  /* 0x00000001ff057887 */ /* 0x000fe40008000000 */
[----:B------:R-:W-:Y:S02]  /*2a20*/  USEL UR4, UR4, URZ, UP0 ;  /* 0x000000ff04047287 */ /* 0x000fe40008000000 */
[----:B------:R-:W-:Y:S02]  /*2a30*/  ULOP3.LUT UR6, UR26, UR5, URZ, 0x3c, !UPT ;  /* 0x000000051a067292 */ /* 0x000fe4000f8e3cff */
[----:B------:R-:W-:-:S04]  /*2a40*/  ULEA UR5, UR4, UR30, 0x3 ;  /* 0x0000001e04057291 */ /* 0x000fc8000f8e18ff */
[----:B-1----:R-:W-:-:S04]  /*2a50*/  MOV R3, UR6 ;  /* 0x0000000600037c02 */ /* 0x002fc80008000f00 */
[----:B------:R-:W-:-:S04]  /*2a60*/  SHF.L.U32 R3, R3, 0x1f, RZ ;  /* 0x0000001f03037819 */ /* 0x000fc800000006ff */
[----:B------:R-:W1:Y:S02]  /*2a70*/  SYNCS.PHASECHK.TRANS64.TRYWAIT P0, [UR5], R3 ;  /* 0x00000003ff0075a7 */ /* 0x000e640008001105 */
[----:B-1----:R-:W-:Y:S05]  /*2a80*/  @!P0 BRA `(.L_x_34) ;  /* 0x0000006400888947 */ /* 0x002fea0003800000 */
.L_x_134:
        /* <DEDUP_REMOVED lines=10> */
.L_x_136:
        /* <DEDUP_REMOVED lines=10> */
.L_x_138:
        /* <DEDUP_REMOVED lines=10> */
.L_x_140:
        /* <DEDUP_REMOVED lines=10> */
.L_x_142:
        /* <DEDUP_REMOVED lines=10> */
.L_x_144:
[----:B------:R-:W-:-:S04]  /*2db0*/  UIADD3 UR4, UPT, UPT, UR4, 0x1, URZ ;  /* 0x0000000104047890 */ /* 0x000fc8000fffe0ff */
[----:B------:R-:W-:-:S04]  /*2dc0*/  UISETP.NE.AND UP0, UPT, UR4, 0x8, UPT ;  /* 0x000000080400788c */ /* 0x000fc8000bf05270 */
[----:B------:R-:W-:Y:S02]  /*2dd0*/  USEL UR5, URZ, 0x1, UP0 ;  /* 0x00000001ff057887 */ /* 0x000fe40008000000 */
[----:B------:R-:W-:Y:S02]  /*2de0*/  USEL UR4, UR4, URZ, UP0 ;  /* 0x000000ff04047287 */ /* 0x000fe40008000000 */
[----:B------:R-:W-:Y:S02]  /*2df0*/  ULOP3.LUT UR5, UR6, UR5, URZ, 0x3c, !UPT ;  /* 0x0000000506057292 */ /* 0x000fe4000f8e3cff */
[----:B------:R-:W-:-:S04]  /*2e00*/  ULEA UR4, UR4, UR30, 0x3 ;  /* 0x0000001e04047291 */ /* 0x000fc8000f8e18ff */
[----:B------:R-:W-:Y:S02]  /*2e10*/  IMAD.U32 R2, RZ, RZ, UR5 ;  /* 0x00000005ff027e24 */ /* 0x000fe4000f8e00ff */
[----:B-1----:R-:W-:-:S03]  /*2e20*/  MOV R0, UR4 ;  /* 0x0000000400007c02 */ /* 0x002fc60008000f00 */
[----:B------:R-:W-:-:S07]  /*2e30*/  SHF.L.U32 R3, R2, 0x1f, RZ ;  /* 0x0000001f02037819 */ /* 0x000fce00000006ff */
.L_x_40:
[----:B-1----:R1:W2:Y:S02]  /*2e40*/  SYNCS.PHASECHK.TRANS64.TRYWAIT P0, [R0+URZ], R3 ;  /* 0x00000003000075a7 */ /* 0x0022a400080011ff */
[----:B--2---:R-:W-:Y:S05]  /*2e50*/  @!P0 NANOSLEEP.SYNCS 0x989680 ;  /* 0x009896800000895d */ /* 0x004fea0003900000 */
[----:B------:R-:W2:Y:S02]  /*2e60*/  @!P0 SYNCS.PHASECHK.TRANS64 P0, [R0+URZ], R3 ;  /* 0x00000003000085a7 */ /* 0x000ea400080010ff */
[----:B--2---:R-:W-:Y:S05]  /*2e70*/  @P0 EXIT ;  /* 0x000000000000094d */ /* 0x004fea0003800000 */
[----:B------:R-:W-:Y:S05]  /*2e80*/  BRA `(.L_x_40) ;  /* 0xfffffffc00ec7947 */ /* 0x000fea000383ffff */
.L_x_16:
[----:B------:R-:W2:Y:S02]  /*2e90*/  S2UR UR4, SR_CgaCtaId ;  /* 0x00000000000479c3 */ /* 0x000ea40000008800 */
[----:B--2---:R-:W-:-:S04]  /*2ea0*/  UISETP.NE.AND UP0, UPT, UR4, URZ, UPT ;  /* 0x000000ff0400728c */ /* 0x004fc8000bf05270 */
[----:B------:R-:W-:-:S09]  /*2eb0*/  UISETP.NE.OR UP0, UPT, UR18, 0x1, UP0 ;  /* 0x000000011200788c */ /* 0x000fd20008705670 */
[----:B------:R-:W-:Y:S05]  /*2ec0*/  BRA.U UP0, `(.L_x_41) ;  /* 0x0000000100b47547 */ /* 0x000fea000b800000 */
[----:B------:R-:W2:Y:S01]  /*2ed0*/  S2UR UR5, SR_CgaCtaId ;  /* 0x00000000000579c3 */ /* 0x000ea20000008800 */
[----:B------:R-:W-:Y:S01]  /*2ee0*/  UMOV UR4, 0x400 ;  /* 0x0000040000047882 */ /* 0x000fe20000000000 */
[----:B------:R-:W-:Y:S01]  /*2ef0*/  HFMA2 R3, -RZ, RZ, 0, 5.9604644775390625e-08 ;  /* 0x00000001ff037431 */ /* 0x000fe200000001ff */
[----:B------:R-:W-:Y:S01]  /*2f00*/  ISETP.NE.AND P0, PT, R0, RZ, PT ;  /* 0x000000ff0000720c */ /* 0x000fe20003f05270 */
[----:B------:R-:W-:Y:S01]  /*2f10*/  IMAD.MOV.U32 R8, RZ, RZ, RZ ;  /* 0x000000ffff087224 */ /* 0x000fe200078e00ff */
[----:B--2---:R-:W-:-:S04]  /*2f20*/  ULEA UR4, UR5, UR4, 0x18 ;  /* 0x0000000405047291 */ /* 0x004fc8000f8ec0ff */
[----:B------:R-:W-:Y:S02]  /*2f30*/  UIADD3 UR5, UPT, UPT, UR4, 0xd8, URZ ;  /* 0x000000d804057890 */ /* 0x000fe4000fffe0ff */
[----:B------:R-:W-:Y:S02]  /*2f40*/  UIADD3 UR8, UPT, UPT, UR4, 0xd0, URZ ;  /* 0x000000d004087890 */ /* 0x000fe4000fffe0ff */
[----:B------:R-:W-:-:S12]  /*2f50*/  UPRMT UR5, URZ, 0x654, UR5 ;  /* 0x00000654ff057896 */ /* 0x000fd80008000005 */
.L_x_44:
[----:B------:R-:W-:Y:S01]  /*2f60*/  SHF.L.U32 R7, R3, 0x1f, RZ ;  /* 0x0000001f03077819 */ /* 0x000fe200000006ff */
[----:B------:R-:W-:Y:S02]  /*2f70*/  IMAD.U32 R9, RZ, RZ, UR8 ;  /* 0x00000008ff097e24 */ /* 0x000fe4000f8e00ff */
[----:B------:R-:W-:Y:S01]  /*2f80*/  @!P0 IMAD.MOV.U32 R5, RZ, RZ, 0x10 ;  /* 0x00000010ff058424 */ /* 0x000fe200078e00ff */
[----:B------:R-:W2:Y:S02]  /*2f90*/  SYNCS.PHASECHK.TRANS64.TRYWAIT P1, [UR4+0xd8], R7 ;  /* 0x0000d807ff0075a7 */ /* 0x000ea40008021104 */
[----:B------:R-:W-:-:S04]  /*2fa0*/  PRMT R9, R0, 0x654, R9 ;  /* 0x0000065400097816 */ /* 0x000fc80000000009 */
[----:B------:R-:W-:Y:S01]  /*2fb0*/  SEL R2, R9, R2, !P0 ;  /* 0x0000000209027207 */ /* 0x000fe20004000000 */
[----:B--2---:R-:W-:Y:S06]  /*2fc0*/  @!P1 BRA `(.L_x_42) ;  /* 0x0000006000c89947 */ /* 0x004fec0003800000 */
.L_x_146:
[----:B------:R-:W-:Y:S01]  /*2fd0*/  UIADD3 UR6, UPT, UPT, UR4, 0x110, URZ ;  /* 0x0000011004067890 */ /* 0x000fe2000fffe0ff */
[----:B------:R3:W-:Y:S01]  /*2fe0*/  @!P0 SYNCS.ARRIVE.TRANS64.RED RZ, [R2+URZ], R5 ;  /* 0x0000000502ff89a7 */ /* 0x0007e200080004ff */
[----:B------:R-:W-:Y:S01]  /*2ff0*/  UIADD3 UR7, UPT, UPT, UR4, 0xd0, URZ ;  /* 0x000000d004077890 */ /* 0x000fe2000fffe0ff */
[----:B------:R-:W-:-:S08]  /*3000*/  LOP3.LUT R3, R3, 0x1, RZ, 0x3c, !PT ;  /* 0x0000000103037812 */ /* 0x000fd000078e3cff */
[----:B------:R-:W-:Y:S06]  /*3010*/  UGETNEXTWORKID.BROADCAST [UR6], [UR7] ;  /* 0x00000000060073ca */ /* 0x000fec0008000100 */
[----:B---3--:R-:W-:-:S04]  /*3020*/  SHF.L.U32 R5, R8, 0x1f, RZ ;  /* 0x0000001f08057819 */ /* 0x008fc800000006ff */
[----:B------:R-:W3:Y:S02]  /*3030*/  SYNCS.PHASECHK.TRANS64.TRYWAIT P1, [UR4+0xd0], R5 ;  /* 0x0000d005ff0075a7 */ /* 0x000ee40008021104 */
[----:B---3--:R-:W-:Y:S05]  /*3040*/  @!P1 BRA `(.L_x_43) ;  /* 0x0000006000c09947 */ /* 0x008fea0003800000 */
.L_x_148:
[----:B--2---:R-:W2:Y:S01]  /*3050*/  LDS.128 R4, [UR4+0x110] ;  /* 0x00011004ff047984 */ /* 0x004ea20008000c00 */
[----:B------:R-:W-:Y:S01]  /*3060*/  LOP3.LUT R8, R8, 0x1, RZ, 0x3c, !PT ;  /* 0x0000000108087812 */ /* 0x000fe200078e3cff */
[----:B------:R-:W-:Y:S01]  /*3070*/  @!PT LDS RZ, [RZ] ;  /* 0x00000000fffff984 */ /* 0x000fe20000000800 */
[----:B------:R-:W-:Y:S01]  /*3080*/  @!PT LDS RZ, [RZ] ;  /* 0x00000000fffff984 */ /* 0x000fe20000000800 */
[----:B------:R-:W-:Y:S01]  /*3090*/  @!PT LDS RZ, [RZ] ;  /* 0x00000000fffff984 */ /* 0x000fe20000000800 */
[----:B------:R-:W-:Y:S01]  /*30a0*/  @!PT LDS RZ, [RZ] ;  /* 0x00000000fffff984 */ /* 0x000fe20000000800 */
[----:B------:R3:W-:Y:S06]  /*30b0*/  MEMBAR.ALL.CTA ;  /* 0x0000000000007992 */ /* 0x0007ec0000008000 */
[----:B---3--:R-:W3:Y:S02]  /*30c0*/  FENCE.VIEW.ASYNC.S ;  /* 0x00000000000073c6 */ /* 0x008ee40000000000 */
[----:B---3--:R-:W-:Y:S01]  /*30d0*/  SYNCS.ARRIVE.TRANS64.RED.A1T0 RZ, [UR5], RZ ;  /* 0x000000ffffff79a7 */ /* 0x008fe20008100405 */
[----:B--2---:R-:W-:-:S13]  /*30e0*/  LOP3.LUT P1, RZ, R6, 0x1, RZ, 0xc0, !PT ;  /* 0x0000000106ff7812 */ /* 0x004fda000782c0ff */
[----:B------:R-:W-:Y:S05]  /*30f0*/  @P1 BRA `(.L_x_44) ;  /* 0xfffffffc00981947 */ /* 0x000fea000383ffff */
[----:B------:R-:W-:-:S04]  /*3100*/  SHF.L.U32 R0, R3, 0x1f, RZ ;  /* 0x0000001f03007819 */ /* 0x000fc800000006ff */
[----:B------:R-:W2:Y:S02]  /*3110*/  SYNCS.PHASECHK.TRANS64 P0, [UR4+0xd8], R0 ;  /* 0x0000d800ff0075a7 */ /* 0x000ea40008001004 */
[----:B-12---:R-:W-:Y:S05]  /*3120*/  @P0 EXIT ;  /* 0x000000000000094d */ /* 0x006fea0003800000 */
[----:B------:R-:W-:-:S07]  /*3130*/  MOV R0, UR4 ;  /* 0x0000000400007c02 */ /* 0x000fce0008000f00 */
.L_x_45:
[----:B-1----:R-:W-:-:S04]  /*3140*/  SHF.L.U32 R5, R3, 0x1f, RZ ;  /* 0x0000001f03057819 */ /* 0x002fc800000006ff */
[----:B------:R1:W2:Y:S03]  /*3150*/  SYNCS.PHASECHK.TRANS64.TRYWAIT P0, [R0+URZ+0xd8], R5 ;  /* 0x0000d805000075a7 */ /* 0x0002a600080011ff */
[----:B--2---:R-:W-:Y:S05]  /*3160*/  @!P0 NANOSLEEP.SYNCS 0x989680 ;  /* 0x009896800000895d */ /* 0x004fea0003900000 */
[----:B------:R-:W2:Y:S02]  /*3170*/  @!P0 SYNCS.PHASECHK.TRANS64 P0, [R0+URZ+0xd8], R5 ;  /* 0x0000d805000085a7 */ /* 0x000ea400080010ff */
[----:B--2---:R-:W-:Y:S05]  /*3180*/  @P0 EXIT ;  /* 0x000000000000094d */ /* 0x004fea0003800000 */
[----:B------:R-:W-:Y:S05]  /*3190*/  BRA `(.L_x_45) ;  /* 0xfffffffc00e87947 */ /* 0x000fea000383ffff */
.L_x_41:
[----:B------:R-:W-:-:S09]  /*31a0*/  UISETP.NE.AND UP0, UPT, UR18, URZ, UPT ;  /* 0x000000ff1200728c */ /* 0x000fd2000bf05270 */
[----:B------:R-:W-:Y:S05]  /*31b0*/  BRA.U UP0, `(.L_x_46) ;  /* 0x0000000d00887547 */ /* 0x000fea000b800000 */
[----:B------:R-:W2:Y:S01]  /*31c0*/  S2UR UR7, SR_CgaCtaId ;  /* 0x00000000000779c3 */ /* 0x000ea20000008800 */
[----:B------:R-:W-:Y:S01]  /*31d0*/  UMOV UR4, 0x40 ;  /* 0x0000004000047882 */ /* 0x000fe20000000000 */
[----:B------:R-:W-:Y:S01]  /*31e0*/  NOP ;  /* 0x0000000000007918 */ /* 0x000fe20000000000 */
[----:B------:R-:W-:Y:S01]  /*31f0*/  UMOV UR6, 0x400 ;  /* 0x0000040000067882 */ /* 0x000fe20000000000 */
[----:B--2---:R-:W-:Y:S02]  /*3200*/  ULEA UR5, UR7, UR4, 0x18 ;  /* 0x0000000407057291 */ /* 0x004fe4000f8ec0ff */
[----:B------:R-:W-:-:S07]  /*3210*/  ULEA UR6, UR7, UR6, 0x18 ;  /* 0x0000000607067291 */ /* 0x000fce000f8ec0ff */
[----:B------:R-:W2:Y:S02]  /*3220*/  LDS.U8 R0, [UR5+0x1c] ;  /* 0x00001c05ff007984 */ /* 0x000ea40008000000 */
[----:B--2---:R-:W-:-:S13]  /*3230*/  ISETP.NE.AND P0, PT, R0, RZ, PT ;  /* 0x000000ff0000720c */ /* 0x004fda0003f05270 */
[----:B------:R-:W-:Y:S05]  /*3240*/  @P0 BRA `(.L_x_47) ;  /* 0x0000000000580947 */ /* 0x000fea0003800000 */
[----:B------:R-:W-:-:S13]  /*3250*/  ELECT P0, URZ, PT ;  /* 0x0000000000ff782f */ /* 0x000fda0003800000 */
[----:B------:R-:W-:Y:S05]  /*3260*/  @!P0 BRA `(.L_x_48) ;  /* 0x0000000000608947 */ /* 0x000fea0003800000 */
[----:B------:R-:W-:Y:S01]  /*3270*/  UMOV UR4, 0x10 ;  /* 0x0000001000047882 */ /* 0x000fe20000000000 */
[----:B------:R-:W-:Y:S01]  /*3280*/  HFMA2 R0, -RZ, RZ, 0, 5.9604644775390625e-08 ;  /* 0x00000001ff007431 */ /* 0x000fe200000001ff */
[----:B------:R-:W-:-:S03]  /*3290*/  MOV R2, 0xffff ;  /* 0x0000ffff00027802 */ /* 0x000fc60000000f00 */
[----:B------:R-:W-:Y:S04]  /*32a0*/  DEPBAR.LE SB2, 0x36 ;  /* 0x0000ad800000791a */ /* 0x000fe80000000000 */
[----:B------:R-:W2:Y:S02]  /*32b0*/  UTCATOMSWS.FIND_AND_SET.ALIGN UP0, UR4, UR4 ;  /* 0x00000004000475e3 */ /* 0x000ea40008000800 */
[----:B--2---:R-:W-:Y:S01]  /*32c0*/  MOV R3, UR4 ;  /* 0x0000000400037c02 */ /* 0x004fe20008000f00 */
[----:B------:R-:W-:Y:S06]  /*32d0*/  BRA.U UP0, `(.L_x_49) ;  /* 0x0000000100187547 */ /* 0x000fec000b800000 */
.L_x_50:
[----:B------:R-:W-:Y:S05]  /*32e0*/  NANOSLEEP 0x64 ;  /* 0x000000640000795d */ /* 0x000fea0003800000 */
[----:B------:R-:W-:-:S05]  /*32f0*/  UMOV UR4, 0x10 ;  /* 0x0000001000047882 */ /* 0x000fca0000000000 */
[----:B------:R-:W-:Y:S04]  /*3300*/  DEPBAR.LE SB2, 0x36 ;  /* 0x0000ad800000791a */ /* 0x000fe80000000000 */
[----:B------:R-:W2:Y:S02]  /*3310*/  UTCATOMSWS.FIND_AND_SET.ALIGN UP0, UR4, UR4 ;  /* 0x00000004000475e3 */ /* 0x000ea40008000800 */
[----:B--2---:R-:W-:Y:S01]  /*3320*/  MOV R3, UR4 ;  /* 0x0000000400037c02 */ /* 0x004fe20008000f00 */
[----:B------:R-:W-:Y:S05]  /*3330*/  BRA.U !UP0, `(.L_x_50) ;  /* 0xfffffffd08e87547 */ /* 0x000fea000b83ffff */
.L_x_49:
[-C--:B------:R-:W-:Y:S02]  /*3340*/  SHF.L.U32 R2, R2, R3.reuse, RZ ;  /* 0x0000000302027219 */ /* 0x080fe400000006ff */
[----:B------:R-:W-:Y:S01]  /*3350*/  SHF.L.U32 R0, R0, R3, RZ ;  /* 0x0000000300007219 */ /* 0x000fe200000006ff */
[----:B------:R-:W-:Y:S02]  /*3360*/  IMAD.SHL.U32 R3, R3, 0x20, RZ ;  /* 0x0000002003037824 */ /* 0x000fe400078e00ff */
[----:B------:R2:W-:Y:S04]  /*3370*/  ATOMS.OR RZ, [UR5+0x14], R2 ;  /* 0x00001402ffff798c */ /* 0x0005e8000b000005 */
[----:B------:R2:W-:Y:S04]  /*3380*/  ATOMS.OR RZ, [UR5+0x18], R0 ;  /* 0x00001800ffff798c */ /* 0x0005e8000b000005 */
[----:B------:R2:W-:Y:S01]  /*3390*/  STS [UR6+0x120], R3 ;  /* 0x00012003ff007988 */ /* 0x0005e20008000806 */
[----:B------:R-:W-:Y:S05]  /*33a0*/  BRA `(.L_x_48) ;  /* 0x0000000000107947 */ /* 0x000fea0003800000 */
.L_x_47:
[----:B------:R-:W-:Y:S02]  /*33b0*/  MOV R0, 0xffffffff ;  /* 0xffffffff00007802 */ /* 0x000fe40000000f00 */
[----:B------:R-:W-:-:S03]  /*33c0*/  MOV R2, 0x33f0 ;  /* 0x000033f000027802 */ /* 0x000fc60000000f00 */
[----:B------:R2:W-:Y:S04]  /*33d0*/  STS [UR6+0x120], R0 ;  /* 0x00012000ff007988 */ /* 0x0005e80008000806 */
[----:B-12--5:R-:W-:Y:S05]  /*33e0*/  CALL.REL.NOINC `($__internal_1_$__cuda_sm10x_tcgen05_guardrail_trap_phase_invalid_during_alloc) ;  /* 0x0000006400cc7944 */ /* 0x026fea0003c00000 */
.L_x_48:
[----:B------:R-:W-:Y:S05]  /*33f0*/  WARPSYNC.ALL ;  /* 0x0000000000007948 */ /* 0x000fea0003800000 */
[----:B------:R-:W3:Y:S01]  /*3400*/  S2UR UR4, SR_CgaCtaId ;  /* 0x00000000000479c3 */ /* 0x000ee20000008800 */
[----:B------:R-:W-:Y:S01]  /*3410*/  UMOV UR20, 0x400 ;  /* 0x0000040000147882 */ /* 0x000fe20000000000 */
[----:B------:R-:W-:-:S06]  /*3420*/  NOP ;  /* 0x0000000000007918 */ /* 0x000fcc0000000000 */
[----:B------:R-:W-:Y:S06]  /*3430*/  BAR.ARV 0x6, 0xa0 ;  /* 0x0182800000007b1d */ /* 0x000fec0000002000 */
[----:B------:R-:W4:Y:S01]  /*3440*/  LDCU.64 UR6, c[0x0][0x388] ;  /* 0x00007100ff0677ac */ /* 0x000f220008000a00 */
[----:B------:R-:W-:Y:S01]  /*3450*/  IMAD.MOV.U32 R8, RZ, RZ, 0x1 ;  /* 0x00000001ff087424 */ /* 0x000fe200078e00ff */
[----:B------:R-:W1:Y:S01]  /*3460*/  LDCU.64 UR8, c[0x0][0x390] ;  /* 0x00007200ff0877ac */ /* 0x000e620008000a00 */
[----:B------:R-:W-:Y:S01]  /*3470*/  UMOV UR23, URZ ;  /* 0x000000ff00177c82 */ /* 0x000fe20008000000 */
[----:B------:R-:W-:Y:S01]  /*3480*/  UMOV UR19, URZ ;  /* 0x000000ff00137c82 */ /* 0x000fe20008000000 */
[----:B---3--:R-:W-:Y:S01]  /*3490*/  ULEA UR20, UR4, UR20, 0x18 ;  /* 0x0000001404147291 */ /* 0x008fe2000f8ec0ff */
[----:B------:R-:W-:Y:S01]  /*34a0*/  UMOV UR32, 0x0 ;  /* 0x0000000000207882 */ /* 0x000fe20000000000 */
[----:B------:R-:W-:Y:S01]  /*34b0*/  UMOV UR33, 0x8100910 ;  /* 0x0810091000217882 */ /* 0x000fe20000000000 */
[----:B------:R-:W-:Y:S01]  /*34c0*/  UMOV UR30, 0x0 ;  /* 0x00000000001e7882 */ /* 0x000fe20000000000 */
[----:B------:R-:W-:Y:S01]  /*34d0*/  UMOV UR31, 0x8100910 ;  /* 0x08100910001f7882 */ /* 0x000fe20000000000 */
[----:B------:R-:W-:Y:S01]  /*34e0*/  UMOV UR28, 0x0 ;  /* 0x00000000001c7882 */ /* 0x000fe20000000000 */
[----:B------:R-:W-:Y:S01]  /*34f0*/  UMOV UR29, 0x8100910 ;  /* 0x08100910001d7882 */ /* 0x000fe20000000000 */
[----:B----4-:R-:W-:-:S02]  /*3500*/  UIADD3 UR4, UPT, UPT, UR6, 0x1f, URZ ;  /* 0x0000001f06047890 */ /* 0x010fc4000fffe0ff */
[----:B------:R-:W2:Y:S01]  /*3510*/  LDS R9, [UR20+0x120] ;  /* 0x00012014ff097984 */ /* 0x000ea20008000800 */
[----:B------:R-:W-:Y:S01]  /*3520*/  UMOV UR26, 0x0 ;  /* 0x00000000001a7882 */ /* 0x000fe20000000000 */
[----:B------:R-:W-:Y:S01]  /*3530*/  UMOV UR27, 0x8100910 ;  /* 0x08100910001b7882 */ /* 0x000fe20000000000 */
[----:B------:R-:W-:-:S04]  /*3540*/  USHF.R.S32.HI UR5, URZ, 0x1f, UR4 ;  /* 0x0000001fff057899 */ /* 0x000fc80008011404 */
[----:B------:R-:W-:Y:S02]  /*3550*/  ULEA.HI UR4, UR5, UR4, URZ, 0x5 ;  /* 0x0000000405047291 */ /* 0x000fe4000f8f28ff */
[----:B------:R-:W-:Y:S02]  /*3560*/  UIADD3 UR5, UPT, UPT, UR20, 0x8400, URZ ;  /* 0x0000840014057890 */ /* 0x000fe4000fffe0ff */
[----:B------:R-:W-:Y:S02]  /*3570*/  USHF.R.S32.HI UR4, URZ, 0x5, UR4 ;  /* 0x00000005ff047899 */ /* 0x000fe40008011404 */
[----:B------:R-:W-:Y:S02]  /*3580*/  USHF.R.U32.HI UR6, URZ, 0x4, UR5 ;  /* 0x00000004ff067899 */ /* 0x000fe40008011605 */
[----:B------:R-:W-:Y:S02]  /*3590*/  UIMAD UR4, UR4, UR7, URZ ;  /* 0x00000007040472a4 */ /* 0x000fe4000f8e02ff */
[----:B------:R-:W-:-:S02]  /*35a0*/  ULOP3.LUT UR6, UR6, 0x3fff, URZ, 0xc0, !UPT ;  /* 0x00003fff06067892 */ /* 0x000fc4000f8ec0ff */
[----:B-1----:R-:W-:Y:S02]  /*35b0*/  UIMAD UR4, UR4, UR8, URZ ;  /* 0x00000008040472a4 */ /* 0x002fe4000f8e02ff */
[----:B------:R-:W-:Y:S02]  /*35c0*/  ULOP3.LUT UR21, UR6, 0x10000, URZ, 0xfc, !UPT ;  /* 0x0001000006157892 */ /* 0x000fe4000f8efcff */
[----:B------:R-:W-:Y:S02]  /*35d0*/  UIMAD UR9, UR4, UR9, URZ ;  /* 0x00000009040972a4 */ /* 0x000fe4000f8e02ff */
[----:B------:R-:W-:Y:S02]  /*35e0*/  UIADD3 UR4, UPT, UPT, UR20, 0x28400, URZ ;  /* 0x0002840014047890 */ /* 0x000fe4000fffe0ff */
[----:B------:R-:W-:Y:S02]  /*35f0*/  UIADD3 UR34, UPT, UPT, UR9, -0x1, URZ ;  /* 0xffffffff09227890 */ /* 0x000fe4000fffe0ff */
[----:B------:R-:W-:-:S02]  /*3600*/  USHF.R.U32.HI UR5, URZ, 0x4, UR4 ;  /* 0x00000004ff057899 */ /* 0x000fc40008011604 */
[----:B------:R-:W-:Y:S02]  /*3610*/  UIADD3 UR4, UPT, UPT, UR20, 0xd8, URZ ;  /* 0x000000d814047890 */ /* 0x000fe4000fffe0ff */
[----:B------:R-:W-:Y:S02]  /*3620*/  ULOP3.LUT UR5, UR5, 0x3fff, URZ, 0xc0, !UPT ;  /* 0x00003fff05057892 */ /* 0x000fe4000f8ec0ff */
[----:B------:R-:W-:Y:S02]  /*3630*/  UPRMT UR25, URZ, 0x654, UR4 ;  /* 0x00000654ff197896 */ /* 0x000fe40008000004 */
[----:B------:R-:W-:Y:S02]  /*3640*/  ULOP3.LUT UR22, UR5, 0x10000, URZ, 0xfc, !UPT ;  /* 0x0001000005167892 */ /* 0x000fe4000f8efcff */
[----:B------:R-:W-:Y:S01]  /*3650*/  UISETP.GE.AND UP3, UPT, UR9, 0x1, UPT ;  /* 0x000000010900788c */ /* 0x000fe2000bf66270 */
[C---:B--2---:R-:W-:Y:S01]  /*3660*/  VIADD R3, R9.reuse, 0x40 ;  /* 0x0000004009037836 */ /* 0x044fe20000000000 */
[----:B------:R-:W-:-:S04]  /*3670*/  LOP3.LUT R2, R9, 0xffff, RZ, 0xc0, !PT ;  /* 0x0000ffff09027812 */ /* 0x000fc800078ec0ff */
[----:B------:R-:W-:-:S05]  /*3680*/  LOP3.LUT R3, R3, 0xffff, RZ, 0xc0, !PT ;  /* 0x0000ffff03037812 */ /* 0x000fca00078ec0ff */
[----:B------:R1:W-:Y:S02]  /*3690*/  STL.64 [R1], R2 ;  /* 0x0000000201007387 */ /* 0x0003e40000100a00 */
[----:B-1----:R-:W-:-:S07]  /*36a0*/  CS2R R2, SRZ ;  /* 0x0000000000027805 */ /* 0x002fce000001ff00 */
.L_x_57:
[----:B-1----:R-:W-:-:S04]  /*36b0*/  SHF.L.U32 R5, R3, 0x1f, RZ ;  /* 0x0000001f03057819 */ /* 0x002fc800000006ff */
[----:B------:R-:W1:Y:S02]  /*36c0*/  SYNCS.PHASECHK.TRANS64.TRYWAIT P0, [UR20+0xd0], R5 ;  /* 0x0000d005ff0075a7 */ /* 0x000e640008001114 */
[----:B-12-4-:R-:W-:Y:S05]  /*36d0*/  @!P0 BRA `(.L_x_51) ;  /* 0x0000005c00348947 */ /* 0x016fea0003800000 */
.L_x_150:
[----:B-1----:R-:W1:Y:S01]  /*36e0*/  LDS.128 R4, [UR20+0x110] ;  /* 0x00011014ff047984 */ /* 0x002e620008000c00 */
[----:B------:R-:W-:Y:S01]  /*36f0*/  ULEA UR24, UR23, UR20, 0x3 ;  /* 0x0000001417187291 */ /* 0x000fe2000f8e18ff */
[----:B------:R-:W-:Y:S01]  /*3700*/  SHF.L.U32 R0, R8, 0x1f, RZ ;  /* 0x0000001f08007819 */ /* 0x000fe200000006ff */
[----:B------:R-:W-:Y:S01]  /*3710*/  @!PT LDS RZ, [RZ] ;  /* 0x00000000fffff984 */ /* 0x000fe20000000800 */
[----:B------:R-:W-:Y:S01]  /*3720*/  @!PT LDS RZ, [RZ] ;  /* 0x00000000fffff984 */ /* 0x000fe20000000800 */
[----:B------:R-:W-:Y:S01]  /*3730*/  @!PT LDS RZ, [RZ] ;  /* 0x00000000fffff984 */ /* 0x000fe20000000800 */
[----:B------:R-:W-:Y:S01]  /*3740*/  @!PT LDS RZ, [RZ] ;  /* 0x00000000fffff984 */ /* 0x000fe20000000800 */
[----:B------:R2:W-:Y:S06]  /*3750*/  MEMBAR.ALL.CTA ;  /* 0x0000000000007992 */ /* 0x0005ec0000008000 */
[----:B--2---:R-:W2:Y:S02]  /*3760*/  FENCE.VIEW.ASYNC.S ;  /* 0x00000000000073c6 */ /* 0x004ea40000000000 */
[----:B--2---:R-:W-:Y:S01]  /*3770*/  SYNCS.ARRIVE.TRANS64.RED.A1T0 RZ, [UR25], RZ ;  /* 0x000000ffffff79a7 */ /* 0x004fe20008100419 */
[----:B------:R-:W2:Y:S01]  /*3780*/  SYNCS.PHASECHK.TRANS64.TRYWAIT P0, [UR24+0xf0], R0 ;  /* 0x0000f000ff0075a7 */ /* 0x000ea20008001118 */
[----:B-1----:R-:W-:Y:S01]  /*3790*/  LOP3.LUT P3, RZ, R6, 0x1, RZ, 0xc0, !PT ;  /* 0x0000000106ff7812 */ /* 0x002fe2000786c0ff */
[----:B--2---:R-:W-:-:S12]  /*37a0*/  @!P0 BRA `(.L_x_52) ;  /* 0x0000005c00188947 */ /* 0x004fd80003800000 */
.L_x_152:
[----:B------:R-:W-:Y:S05]  /*37b0*/  BRA.U !UP3, `(.L_x_53) ;  /* 0x000000010bf87547 */ /* 0x000fea000b800000 */
[----:B-1----:R-:W-:Y:S01]  /*37c0*/  IMAD.U32 R0, RZ, RZ, UR23 ;  /* 0x00000017ff007e24 */ /* 0x002fe2000f8e00ff */
[----:B------:R-:W-:-:S04]  /*37d0*/  ULEA UR4, UR19, UR20, 0x3 ;  /* 0x0000001413047291 */ /* 0x000fc8000f8e18ff */
[----:B------:R-:W-:Y:S02]  /*37e0*/  LEA R4, R0, R1, 0x2 ;  /* 0x0000000100047211 */ /* 0x000fe400078e10ff */
[----:B------:R-:W-:Y:S01]  /*37f0*/  SHF.L.U32 R0, R2, 0x1f, RZ ;  /* 0x0000001f02007819 */ /* 0x000fe200000006ff */
[----:B------:R-:W-:-:S03]  /*3800*/  UPLOP3.LUT UP2, UPT, UPT, UPT, UPT, 0x40, 0x4 ;  /* 0x000000000004789c */ /* 0x000fc60003f4e870 */
[----:B------:R-:W5:Y:S01]  /*3810*/  LDL R4, [R4] ;  /* 0x0000000004047983 */ /* 0x000f620000100800 */
[----:B------:R1:W2:Y:S01]  /*3820*/  SYNCS.PHASECHK.TRANS64.TRYWAIT P2, [UR4], R0 ;  /* 0x00000000ff0075a7 */ /* 0x0002a20008041104 */
[----:B------:R-:W-:Y:S01]  /*3830*/  UMOV UR17, UR34 ;  /* 0x0000002200117c82 */ /* 0x000fe20008000000 */
[----:B------:R-:W-:-:S05]  /*3840*/  UMOV UR4, UR19 ;  /* 0x0000001300047c82 */ /* 0x000fca0008000000 */
.L_x_56:
[----:B------:R-:W-:Y:S01]  /*3850*/  ULEA UR18, UR4, UR20, 0x3 ;  /* 0x0000001404127291 */ /* 0x000fe2000f8e18ff */
[----:B--234-:R-:W-:Y:S11]  /*3860*/  @P2 BRA `(.L_x_54) ;  /* 0x00000000000c2947 */ /* 0x01cff60003800000 */
[----:B------:R-:W-:Y:S04]  /*3870*/  SHF.L.U32 R5, R2, 0x1f, RZ ;  /* 0x0000001f02057819 */ /* 0x000fe800000006ff */
[----:B------:R-:W2:Y:S02]  /*3880*/  SYNCS.PHASECHK.TRANS64.TRYWAIT P0, [UR18], R5 ;  /* 0x00000005ff0075a7 */ /* 0x000ea40008001112 */
[----:B--2---:R-:W-:Y:S05]  /*3890*/  @!P0 BRA `(.L_x_55) ;  /* 0x0000005800f48947 */ /* 0x004fea0003800000 */
.L_x_54:
[----:B------:R-:W-:Y:S01]  /*38a0*/  UISETP.NE.AND UP0, UPT, UR17, URZ, UPT ;  /* 0x000000ff1100728c */ /* 0x000fe2000bf05270 */
[----:B------:R-:W-:Y:S01]  /*38b0*/  PLOP3.LUT P2, PT, PT, PT, PT, 0x80, 0x8 ;  /* 0x000000000008781c */ /* 0x000fe20003f4f070 */
[----:B------:R-:W-:Y:S01]  /*38c0*/  UIADD3 UR5, UPT, UPT, UR4, 0x1, URZ ;  /* 0x0000000104057890 */ /* 0x000fe2000fffe0ff */
[----:B------:R-:W-:Y:S11]  /*38d0*/  ELECT P1, URZ, PT ;  /* 0x0000000000ff782f */ /* 0x000ff60003820000 */
[----:B------:R-:W-:Y:S02]  /*38e0*/  @!UPT UIADD3 URZ, UPT, UPT, URZ, URZ, URZ ;  /* 0x000000fffffff290 */ /* 0x000fe4000fffe0ff */
[----:B-----5:R-:W-:Y:S01]  /*38f0*/  @P1 R2UR.BROADCAST UR8, R4 ;  /* 0x00000000040812ca */ /* 0x020fe200008e0000 */
[----:B------:R-:W-:Y:S01]  /*3900*/  UISETP.NE.AND UP1, UPT, UR5, 0x8, UPT ;  /* 0x000000080500788c */ /* 0x000fe2000bf25270 */
[----:B------:R-:W-:Y:S01]  /*3910*/  PLOP3.LUT P0, PT, PT, PT, UP0, 0x80, 0x8 ;  /* 0x000000000008781c */ /* 0x000fe20003f0f008 */
[----:B------:R-:W-:Y:S02]  /*3920*/  ULEA UR10, UR4, UR22, 0x9 ;  /* 0x00000016040a7291 */ /* 0x000fe4000f8e48ff */
[----:B------:R-:W-:Y:S02]  /*3930*/  USEL UR6, URZ, 0x1, UP1 ;  /* 0x00000001ff067887 */ /* 0x000fe40008800000 */
[----:B------:R-:W-:Y:S02]  /*3940*/  USEL UR19, UR5, URZ, UP1 ;  /* 0x000000ff05137287 */ /* 0x000fe40008800000 */
[----:B------:R-:W-:Y:S02]  /*3950*/  ULEA UR14, UR4, UR21, 0xa ;  /* 0x00000015040e7291 */ /* 0x000fe4000f8e50ff */
[----:B------:R-:W-:Y:S01]  /*3960*/  @UP0 ULEA UR5, UR19, UR20, 0x3 ;  /* 0x0000001413050291 */ /* 0x000fe2000f8e18ff */
[----:B------:R-:W-:Y:S01]  /*3970*/  LOP3.LUT R2, R2, UR6, RZ, 0x3c, !PT ;  /* 0x0000000602027c12 */ /* 0x000fe2000f8e3cff */
[----:B------:R-:W-:Y:S02]  /*3980*/  UIADD3 UR6, UPT, UPT, UR10, 0x2, URZ ;  /* 0x000000020a067890 */ /* 0x000fe4000fffe0ff */
[----:B------:R-:W-:Y:S01]  /*3990*/  UIADD3 UR4, UPT, UPT, UR14, 0x2, URZ ;  /* 0x000000020e047890 */ /* 0x000fe2000fffe0ff */
[----:B-1----:R-:W-:Y:S01]  /*39a0*/  @P0 SHF.L.U32 R0, R2, 0x1f, RZ ;  /* 0x0000001f02000819 */ /* 0x002fe200000006ff */
[----:B------:R-:W-:Y:S01]  /*39b0*/  UIADD3 UR12, UPT, UPT, UR10, 0x4, URZ ;  /* 0x000000040a0c7890 */ /* 0x000fe2000fffe0ff */
[----:B------:R-:W-:Y:S02]  /*39c0*/  UMOV UR11, 0x40004040 ;  /* 0x40004040000b7882 */ /* 0x000fe40000000000 */
[----:B------:R3:W4:Y:S01]  /*39d0*/  @P0 SYNCS.PHASECHK.TRANS64.TRYWAIT P2, [UR5], R0 ;  /* 0x00000000ff0005a7 */ /* 0x0007220008041105 */
[----:B------:R-:W-:Y:S11]  /*39e0*/  ELECT P0, URZ, PT ;  /* 0x0000000000ff782f */ /* 0x000ff60003800000 */
[----:B------:R-:W-:Y:S02]  /*39f0*/  @!UPT UIADD3 URZ, UPT, UPT, URZ, URZ, URZ ;  /* 0x000000fffffff290 */ /* 0x000fe4000fffe0ff */
[C---:B------:R-:W-:Y:S02]  /*3a00*/  @P0 R2UR.BROADCAST UR16, R4.reuse ;  /* 0x00000000041002ca */ /* 0x040fe400008e0000 */
[----:B------:R-:W-:Y:S01]  /*3a10*/  ELECT P0, URZ, PT ;  /* 0x0000000000ff782f */ /* 0x000fe20003800000 */
[----:B------:R-:W-:Y:S01]  /*3a20*/  UMOV UR15, 0x40004040 ;  /* 0x40004040000f7882 */ /* 0x000fe20000000000 */
[----:B------:R-:W-:Y:S01]  /*3a30*/  UMOV UR7, 0x40004040 ;  /* 0x4000404000077882 */ /* 0x000fe20000000000 */
[----:B------:R1:W-:Y:S01]  /*3a40*/  UTCHMMA gdesc[UR14], gdesc[UR10], tmem[UR8], tmem[UR32], idesc[UR33], UP2 ;  /* 0x00ff200a0e0075ea */ /* 0x0003e20009000008 */
[----:B------:R-:W-:Y:S01]  /*3a50*/  UPLOP3.LUT UP2, UPT, UPT, UPT, UPT, 0x80, 0x8 ;  /* 0x000000000008789c */ /* 0x000fe20003f4f070 */
[----:B------:R-:W-:Y:S01]  /*3a60*/  UMOV UR5, 0x40004040 ;  /* 0x4000404000057882 */ /* 0x000fe20000000000 */
[----:B------:R-:W-:Y:S01]  /*3a70*/  UMOV UR13, 0x40004040 ;  /* 0x40004040000d7882 */ /* 0x000fe20000000000 */
[----:B------:R-:W-:Y:S04]  /*3a80*/  UMOV UR9, 0x40004040 ;  /* 0x4000404000097882 */ /* 0x000fe80000000000 */
[----:B------:R2:W-:Y:S01]  /*3a90*/  UTCHMMA gdesc[UR4], gdesc[UR6], tmem[UR16], tmem[UR30], idesc[UR31], UPT ;  /* 0x00ff1e06040075ea */ /* 0x0005e2000b800010 */
[----:B-1----:R-:W-:Y:S01]  /*3aa0*/  UIADD3 UR8, UPT, UPT, UR14, 0x4, URZ ;  /* 0x000000040e087890 */ /* 0x002fe2000fffe0ff */
[C---:B------:R-:W-:Y:S02]  /*3ab0*/  @P0 R2UR.BROADCAST UR15, R4.reuse ;  /* 0x00000000040f02ca */ /* 0x040fe400008e0000 */
[----:B------:R-:W-:Y:S01]  /*3ac0*/  ELECT P0, URZ, PT ;  /* 0x0000000000ff782f */ /* 0x000fe20003800000 */
[----:B------:R-:W-:Y:S02]  /*3ad0*/  UIADD3 UR10, UPT, UPT, UR10, 0x6, URZ ;  /* 0x000000060a0a7890 */ /* 0x000fe4000fffe0ff */
[----:B--2---:R-:W-:Y:S10]  /*3ae0*/  UIADD3 UR6, UPT, UPT, UR14, 0x6, URZ ;  /* 0x000000060e067890 */ /* 0x004ff4000fffe0ff */
[----:B------:R-:W-:Y:S01]  /*3af0*/  @P0 R2UR.BROADCAST UR14, R4 ;  /* 0x00000000040e02ca */ /* 0x000fe200008e0000 */
[----:B------:R-:W-:Y:S02]  /*3b00*/  UIADD3 UR5, UPT, UPT, UR18, 0x40, URZ ;  /* 0x0000004012057890 */ /* 0x000fe4000fffe0ff */
[----:B------:R-:W-:Y:S01]  /*3b10*/  UIADD3 UR4, UPT, UPT, UR17, 0x1, URZ ;  /* 0x0000000111047890 */ /* 0x000fe2000fffe0ff */
[----:B------:R1:W-:Y:S03]  /*3b20*/  UTCHMMA gdesc[UR8], gdesc[UR12], tmem[UR15], tmem[UR28], idesc[UR29], UPT ;  /* 0x00ff1c0c080075ea */ /* 0x0003e6000b80000f */
[----:B------:R-:W-:Y:S03]  /*3b30*/  UISETP.GT.U32.AND UP0, UPT, UR4, 0x1, UPT ;  /* 0x000000010400788c */ /* 0x000fe6000bf04070 */
[----:B------:R-:W-:Y:S03]  /*3b40*/  UMOV UR4, UR19 ;  /* 0x0000001300047c82 */ /* 0x000fe60008000000 */
[----:B------:R3:W-:Y:S01]  /*3b50*/  UTCHMMA gdesc[UR6], gdesc[UR10], tmem[UR14], tmem[UR26], idesc[UR27], UPT ;  /* 0x00ff1a0a060075ea */ /* 0x0007e2000b80000e */
[----:B------:R3:W-:Y:S01]  /*3b60*/  UTCBAR [UR5], URZ ;  /* 0x000000ff050073e9 */ /* 0x0007e200080000ff */
[----:B-1----:R-:W-:Y:S07]  /*3b70*/  UIADD3 UR8, UPT, UPT, UR17, -0x1, URZ ;  /* 0xffffffff11087890 */ /* 0x002fee000fffe0ff */
[----:B------:R-:W-:Y:S01]  /*3b80*/  UMOV UR17, UR8 ;  /* 0x0000000800117c82 */ /* 0x000fe20008000000 */
[----:B------:R-:W-:Y:S05]  /*3b90*/  BRA.U UP0, `(.L_x_56) ;  /* 0xfffffffd002c7547 */ /* 0x000fea000b83ffff */
.L_x_53:
[----:B------:R-:W-:Y:S01]  /*3ba0*/  UIADD3 UR4, UPT, UPT, UR23, 0x1, URZ ;  /* 0x0000000117047890 */ /* 0x000fe2000fffe0ff */
[----:B------:R-:W-:Y:S01]  /*3bb0*/  LOP3.LUT R3, R3, 0x1, RZ, 0x3c, !PT ;  /* 0x0000000103037812 */ /* 0x000fe200078e3cff */
[----:B---3--:R-:W-:Y:S02]  /*3bc0*/  UIADD3 UR5, UPT, UPT, UR24, 0xe0, URZ ;  /* 0x000000e018057890 */ /* 0x008fe4000fffe0ff */
[----:B------:R-:W-:-:S04]  /*3bd0*/  UISETP.NE.AND UP0, UPT, UR4, 0x2, UPT ;  /* 0x000000020400788c */ /* 0x000fc8000bf05270 */
[----:B------:R-:W-:Y:S02]  /*3be0*/  USEL UR6, URZ, 0x1, UP0 ;  /* 0x00000001ff067887 */ /* 0x000fe40008000000 */
[----:B------:R-:W-:Y:S01]  /*3bf0*/  USEL UR23, UR4, URZ, UP0 ;  /* 0x000000ff04177287 */ /* 0x000fe20008000000 */
[----:B------:R2:W-:Y:S03]  /*3c00*/  UTCBAR [UR5], URZ ;  /* 0x000000ff050073e9 */ /* 0x0005e600080000ff */
[----:B------:R-:W-:Y:S01]  /*3c10*/  LOP3.LUT R8, R8, UR6, RZ, 0x3c, !PT ;  /* 0x0000000608087c12 */ /* 0x000fe2000f8e3cff */
[----:B------:R-:W-:Y:S07]  /*3c20*/  @P3 BRA `(.L_x_57) ;  /* 0xfffffff800a03947 */ /* 0x000fee000383ffff */
[----:B------:R-:W3:Y:S01]  /*3c30*/  S2UR UR6, SR_CgaCtaId ;  /* 0x00000000000679c3 */ /* 0x000ee20000008800 */
[----:B------:R-:W-:Y:S01]  /*3c40*/  ELECT P0, URZ, PT ;  /* 0x0000000000ff782f */ /* 0x000fe20003800000 */
[----:B-1----:R-:W-:Y:S01]  /*3c50*/  IMAD.MOV.U32 R0, RZ, RZ, 0x1 ;  /* 0x00000001ff007424 */ /* 0x002fe200078e00ff */
[----:B------:R-:W-:Y:S01]  /*3c60*/  UIADD3 UR20, UPT, UPT, UR20, 0xf0, URZ ;  /* 0x000000f014147890 */ /* 0x000fe2000fffe0ff */
[----:B------:R-:W-:Y:S01]  /*3c70*/  SHF.L.U32 R3, R8, 0x1f, RZ ;  /* 0x0000001f08037819 */ /* 0x000fe200000006ff */
[----:B------:R-:W-:-:S03]  /*3c80*/  UMOV UR4, 0x40 ;  /* 0x0000004000047882 */ /* 0x000fc60000000000 */
[----:B------:R-:W-:Y:S01]  /*3c90*/  UVIRTCOUNT.DEALLOC.SMPOOL 0x80 ;  /* 0x000000800000784c */ /* 0x000fe20000000000 */
[----:B---3--:R-:W-:Y:S02]  /*3ca0*/  ULEA UR6, UR6, UR4, 0x18 ;  /* 0x0000000406067291 */ /* 0x008fe4000f8ec0ff */
[----:B------:R-:W-:-:S07]  /*3cb0*/  ULEA UR4, UR23, UR20, 0x3 ;  /* 0x0000001417047291 */ /* 0x000fce000f8e18ff */
[----:B------:R1:W-:Y:S02]  /*3cc0*/  @P0 STS.U8 [UR6+0x1c], R0 ;  /* 0x00001c00ff000988 */ /* 0x0003e40008000006 */
[----:B------:R-:W3:Y:S02]  /*3cd0*/  SYNCS.PHASECHK.TRANS64.TRYWAIT P0, [UR4], R3 ;  /* 0x00000003ff0075a7 */ /* 0x000ee40008001104 */
[----:B-1-3--:R-:W-:Y:S05]  /*3ce0*/  @!P0 BRA `(.L_x_58) ;  /* 0x0000005400f88947 */ /* 0x00afea0003800000 */
.L_x_155:
[----:B------:R-:W-:-:S04]  /*3cf0*/  UIADD3 UR4, UPT, UPT, UR23, 0x1, URZ ;  /* 0x0000000117047890 */ /* 0x000fc8000fffe0ff */
[----:B------:R-:W-:-:S04]  /*3d00*/  UISETP.NE.AND UP0, UPT, UR4, 0x2, UPT ;  /* 0x000000020400788c */ /* 0x000fc8000bf05270 */
[----:B--2---:R-:W-:Y:S02]  /*3d10*/  USEL UR5, URZ, 0x1, UP0 ;  /* 0x00000001ff057887 */ /* 0x004fe40008000000 */
[----:B------:R-:W-:-:S04]  /*3d20*/  USEL UR4, UR4, URZ, UP0 ;  /* 0x000000ff04047287 */ /* 0x000fc80008000000 */
[----:B------:R-:W-:Y:S01]  /*3d30*/  ULEA UR4, UR4, UR20, 0x3 ;  /* 0x0000001404047291 */ /* 0x000fe2000f8e18ff */
[----:B-1----:R-:W-:-:S04]  /*3d40*/  LOP3.LUT R3, R8, UR5, RZ, 0x3c, !PT ;  /* 0x0000000508037c12 */ /* 0x002fc8000f8e3cff */
[----:B------:R-:W-:-:S04]  /*3d50*/  SHF.L.U32 R3, R3, 0x1f, RZ ;  /* 0x0000001f03037819 */ /* 0x000fc800000006ff */
[----:B------:R-:W1:Y:S02]  /*3d60*/  SYNCS.PHASECHK.TRANS64.TRYWAIT P0, [UR4], R3 ;  /* 0x00000003ff0075a7 */ /* 0x000e640008001104 */
[----:B-1----:R-:W-:Y:S05]  /*3d70*/  @!P0 BRA `(.L_x_59) ;  /* 0x0000005400ec8947 */ /* 0x002fea0003800000 */
.L_x_157:
[----:B------:R-:W-:Y:S01]  /*3d80*/  NOP ;  /* 0x0000000000007918 */ /* 0x000fe20000000000 */
[----:B-1----:R-:W1:Y:S01]  /*3d90*/  LDS R0, [UR6+0x14] ;  /* 0x00001406ff007984 */ /* 0x002e620008000800 */
[----:B------:R-:W-:Y:S01]  /*3da0*/  LOP3.LUT R2, R9, 0xffff, RZ, 0xc0, !PT ;  /* 0x0000ffff09027812 */ /* 0x000fe200078ec0ff */
[----:B------:R-:W-:Y:S02]  /*3db0*/  IMAD.MOV.U32 R3, RZ, RZ, 0xffff ;  /* 0x0000ffffff037424 */ /* 0x000fe400078e00ff */
[----:B------:R-:W-:Y:S01]  /*3dc0*/  IMAD.MOV.U32 R5, RZ, RZ, 0x1 ;  /* 0x00000001ff057424 */ /* 0x000fe200078e00ff */
[----:B------:R-:W-:-:S04]  /*3dd0*/  SHF.R.U32.HI R2, RZ, 0x5, R2 ;  /* 0x00000005ff027819 */ /* 0x000fc80000011602 */
[-C--:B------:R-:W-:Y:S02]  /*3de0*/  SHF.L.U32 R3, R3, R2.reuse, RZ ;  /* 0x0000000203037219 */ /* 0x080fe400000006ff */
[----:B------:R-:W-:Y:S02]  /*3df0*/  SHF.L.U32 R5, R5, R2, RZ ;  /* 0x0000000205057219 */ /* 0x000fe400000006ff */
[----:B-1----:R-:W-:-:S04]  /*3e00*/  LOP3.LUT R0, R0, R3, RZ, 0xc0, !PT ;  /* 0x0000000300007212 */ /* 0x002fc800078ec0ff */
[----:B------:R-:W-:-:S13]  /*3e10*/  ISETP.NE.AND P0, PT, R0, R3, PT ;  /* 0x000000030000720c */ /* 0x000fda0003f05270 */
[----:B------:R-:W-:Y:S05]  /*3e20*/  @P0 BRA `(.L_x_60) ;  /* 0x00000000005c0947 */ /* 0x000fea0003800000 */
[----:B------:R-:W1:Y:S02]  /*3e30*/  LDS R0, [UR6+0x18] ;  /* 0x00001806ff007984 */ /* 0x000e640008000800 */
[----:B-1----:R-:W-:-:S04]  /*3e40*/  LOP3.LUT R0, R0, R5, RZ, 0xc0, !PT ;  /* 0x0000000500007212 */ /* 0x002fc800078ec0ff */
[----:B------:R-:W-:-:S13]  /*3e50*/  ISETP.NE.AND P0, PT, R0, R5, PT ;  /* 0x000000050000720c */ /* 0x000fda0003f05270 */
[----:B------:R-:W-:Y:S05]  /*3e60*/  @P0 BRA `(.L_x_61) ;  /* 0x0000000000400947 */ /* 0x000fea0003800000 */
[----:B------:R-:W-:Y:S01]  /*3e70*/  R2UR UR4, R3 ;  /* 0x00000000030472ca */ /* 0x000fe200000e0000 */
[----:B------:R-:W1:Y:S01]  /*3e80*/  S2R R2, SR_LANEID ;  /* 0x0000000000027919 */ /* 0x000e620000000000 */
[----:B------:R-:W-:-:S04]  /*3e90*/  LOP3.LUT R5, RZ, R5, RZ, 0x33, !PT ;  /* 0x00000005ff057212 */ /* 0x000fc800078e33ff */
[----:B------:R-:W2:Y:S07]  /*3ea0*/  REDUX UR7, R5 ;  /* 0x00000000050773c4 */ /* 0x000eae0000000000 */
[----:B------:R-:W-:-:S03]  /*3eb0*/  ULOP3.LUT UR5, URZ, UR4, URZ, 0x33, !UPT ;  /* 0x00000004ff057292 */ /* 0x000fc6000f8e33ff */
[----:B------:R-:W-:Y:S02]  /*3ec0*/  VOTEU.ANY UR4, UPT, PT ;  /* 0x0000000000047886 */ /* 0x000fe400038e0100 */
[----:B------:R-:W-:Y:S01]  /*3ed0*/  UFLO.U32 UR4, UR4 ;  /* 0x00000004000472bd */ /* 0x000fe200080e0000 */
[----:B------:R-:W-:-:S04]  /*3ee0*/  IMAD.U32 R0, RZ, RZ, UR5 ;  /* 0x00000005ff007e24 */ /* 0x000fc8000f8e00ff */
[----:B------:R-:W3:Y:S02]  /*3ef0*/  REDUX UR8, R0 ;  /* 0x00000000000873c4 */ /* 0x000ee40000000000 */
[----:B------:R1:W-:Y:S02]  /*3f00*/  UTCATOMSWS.AND URZ, UR5 ;  /* 0x0000000500ff79e3 */ /* 0x0003e40008000000 */
[----:B-1----:R-:W-:Y:S01]  /*3f10*/  ISETP.EQ.U32.AND P0, PT, R2, UR4, PT ;  /* 0x0000000402007c0c */ /* 0x002fe2000bf02070 */
[----:B--2---:R-:W-:Y:S02]  /*3f20*/  IMAD.U32 R2, RZ, RZ, UR7 ;  /* 0x00000007ff027e24 */ /* 0x004fe4000f8e00ff */
[----:B---3--:R-:W-:-:S10]  /*3f30*/  IMAD.U32 R3, RZ, RZ, UR8 ;  /* 0x00000008ff037e24 */ /* 0x008fd4000f8e00ff */
[----:B------:R1:W-:Y:S04]  /*3f40*/  @P0 ATOMS.AND RZ, [UR6+0x14], R3 ;  /* 0x00001403ffff098c */ /* 0x0003e8000a800006 */
[----:B------:R1:W-:Y:S01]  /*3f50*/  @P0 ATOMS.AND RZ, [UR6+0x18], R2 ;  /* 0x00001802ffff098c */ /* 0x0003e2000a800006 */
[----:B------:R-:W-:Y:S05]  /*3f60*/  BRA `(.L_x_62) ;  /* 0x0000000000147947 */ /* 0x000fea0003800000 */
.L_x_61:
[----:B------:R-:W-:Y:S02]  /*3f70*/  MOV R2, 0x3f90 ;  /* 0x00003f9000027802 */ /* 0x000fe40000000f00 */
[----:B----45:R-:W-:Y:S05]  /*3f80*/  CALL.REL.NOINC `($__internal_0_$__cuda_sm10x_tcgen05_guardrail_trap_col_being_dealloced_not_returned_by_alloc) ;  /* 0x0000005800d87944 */ /* 0x030fea0003c00000 */
[----:B------:R-:W-:Y:S05]  /*3f90*/  BRA `(.L_x_62) ;  /* 0x0000000000087947 */ /* 0x000fea0003800000 */
.L_x_60:
[----:B------:R-:W-:Y:S02]  /*3fa0*/  MOV R2, 0x3fc0 ;  /* 0x00003fc000027802 */ /* 0x000fe40000000f00 */
[----:B----45:R-:W-:Y:S05]  /*3fb0*/  CALL.REL.NOINC `($__internal_2_$__cuda_sm10x_tcgen05_guardrail_trap_unallocated_columns_being_dealloced) ;  /* 0x0000005800e47944 */ /* 0x030fea0003c00000 */
.L_x_62:
[----:B------:R-:W-:Y:S01]  /*3fc0*/  NOP ;  /* 0x0000000000007918 */ /* 0x000fe20000000000 */
[----:B------:R-:W-:Y:S05]  /*3fd0*/  EXIT ;  /* 0x000000000000794d */ /* 0x000fea0003800000 */
.L_x_46:
[----:B------:R-:W-:-:S09]  /*3fe0*/  UISETP.NE.OR UP0, UPT, UR18, 0x3, !UP3 ;  /* 0x000000031200788c */ /* 0x000fd2000df05670 */
[----:B------:R-:W-:Y:S05]  /*3ff0*/  BRA.U UP0, `(.L_x_63) ;  /* 0x0000001100e47547 */ /* 0x000fea000b800000 */
[----:B------:R-:W2:Y:S01]  /*4000*/  LDCU.64 UR4, c[0x0][0x988] ;  /* 0x00013100ff0477ac */ /* 0x000ea20008000a00 */
[----:B------:R-:W3:Y:S01]  /*4010*/  S2UR UR10, SR_CgaCtaId ;  /* 0x00000000000a79c3 */ /* 0x000ee20000008800 */
[----:B------:R-:W-:Y:S01]  /*4020*/  R2UR UR46, R63 ;  /* 0x000000003f2e72ca */ /* 0x000fe200000e0000 */
[----:B------:R-:W-:Y:S01]  /*4030*/  HFMA2 R8, -RZ, RZ, 0, 0 ;  /* 0x00000000ff087431 */ /* 0x000fe200000001ff */
[----:B------:R-:W4:Y:S01]  /*4040*/  LDCU UR44, c[0x0][0x370] ;  /* 0x00006e00ff2c77ac */ /* 0x000f220008000800 */
[----:B------:R-:W-:Y:S01]  /*4050*/  R2UR UR45, R64 ;  /* 0x00000000402d72ca */ /* 0x000fe200000e0000 */
[----:B------:R-:W-:Y:S01]  /*4060*/  IMAD.MOV.U32 R10, RZ, RZ, 0x1 ;  /* 0x00000001ff0a7424 */ /* 0x000fe200078e00ff */
[----:B------:R-:W4:Y:S02]  /*4070*/  LDCU.128 UR28, c[0x0][0xc10] ;  /* 0x00018200ff1c77ac */ /* 0x000f240008000c00 */
[----:B------:R-:W1:Y:S01]  /*4080*/  LDC.64 R12, c[0x0][0x348] ;  /* 0x0000d200ff0c7b82 */ /* 0x000e620000000a00 */
[----:B------:R-:W-:Y:S01]  /*4090*/  IMAD.MOV.U32 R3, RZ, RZ, 0x2000 ;  /* 0x00002000ff037424 */ /* 0x000fe200078e00ff */
[----:B------:R-:W3:Y:S01]  /*40a0*/  LDCU UR38, c[0x0][0x374] ;  /* 0x00006e80ff2677ac */ /* 0x000ee20008000800 */
[----:B------:R-:W3:Y:S01]  /*40b0*/  LDCU.64 UR26, c[0x0][0x990] ;  /* 0x00013200ff1a77ac */ /* 0x000ee20008000a00 */
[----:B------:R-:W1:Y:S01]  /*40c0*/  LDCU UR17, c[0x0][0xc0c] ;  /* 0x00018180ff1177ac */ /* 0x000e620008000800 */
[----:B--2---:R-:W-:Y:S01]  /*40d0*/  UISETP.NE.U32.AND UP0, UPT, UR4, URZ, UPT ;  /* 0x000000ff0400728c */ /* 0x004fe2000bf05070 */
[----:B------:R-:W2:Y:S01]  /*40e0*/  LDCU.128 UR32, c[0x0][0xa80] ;  /* 0x00015000ff2077ac */ /* 0x000ea20008000c00 */
[----:B------:R-:W2:Y:S01]  /*40f0*/  LDCU UR57, c[0x0][0xc20] ;  /* 0x00018400ff3977ac */ /* 0x000ea20008000800 */
[----:B------:R-:W2:Y:S01]  /*4100*/  LDCU UR4, c[0x0][0xc30] ;  /* 0x00018600ff0477ac */ /* 0x000ea20008000800 */
[----:B------:R-:W2:Y:S01]  /*4110*/  LDCU.128 UR40, c[0x0][0xa90] ;  /* 0x00015200ff2877ac */ /* 0x000ea20008000c00 */
[----:B------:R-:W-:Y:S01]  /*4120*/  UMOV UR20, 0x400 ;  /* 0x0000040000147882 */ /* 0x000fe20000000000 */
[----:B----4-:R-:W-:-:S02]  /*4130*/  UIMAD.WIDE.U32 UR6, UR44, UR28, URZ ;  /* 0x0000001c2c0672a5 */ /* 0x010fc4000f8e00ff */
[----:B---3--:R-:W-:Y:S02]  /*4140*/  UIMAD.WIDE.U32 UR8, UR38, UR31, URZ ;  /* 0x0000001f260872a5 */ /* 0x008fe4000f8e00ff */
[----:B------:R-:W-:Y:S02]  /*4150*/  ULEA UR20, UR10, UR20, 0x18 ;  /* 0x000000140a147291 */ /* 0x000fe4000f8ec0ff */
[----:B------:R-:W-:Y:S02]  /*4160*/  UISETP.NE.AND.EX UP5, UPT, UR5, URZ, UPT, UP0 ;  /* 0x000000ff0500728c */ /* 0x000fe4000bfa5300 */
[----:B------:R-:W-:Y:S02]  /*4170*/  UISETP.NE.U32.AND UP6, UPT, UR26, URZ, UPT ;  /* 0x000000ff1a00728c */ /* 0x000fe4000bfc5070 */
[----:B------:R-:W-:Y:S02]  /*4180*/  UIADD3 UR48, UPT, UPT, UR20, 0x98, URZ ;  /* 0x0000009814307890 */ /* 0x000fe4000fffe0ff */
[----:B------:R-:W-:-:S02]  /*4190*/  UIADD3 UR47, UPT, UPT, UR20, 0xd8, URZ ;  /* 0x000000d8142f7890 */ /* 0x000fc4000fffe0ff */
[----:B------:R-:W-:Y:S02]  /*41a0*/  UIADD3 UR37, UPT, UPT, UR20, 0x80, URZ ;  /* 0x0000008014257890 */ /* 0x000fe4000fffe0ff */
[----:B------:R-:W-:Y:S02]  /*41b0*/  UIADD3 UR36, UPT, UPT, UR20, 0x88, URZ ;  /* 0x0000008814247890 */ /* 0x000fe4000fffe0ff */
[----:B------:R-:W-:Y:S02]  /*41c0*/  UIADD3 UR25, UPT, UPT, UR20, 0x90, URZ ;  /* 0x0000009014197890 */ /* 0x000fe4000fffe0ff */
[----:B-1----:R-:W-:Y:S02]  /*41d0*/  UISETP.NE.AND UP0, UPT, UR39, 0x1, UPT ;  /* 0x000000012700788c */ /* 0x002fe4000bf05270 */
[----:B------:R-:W-:Y:S02]  /*41e0*/  UISETP.GE.AND UP2, UPT, UR39, 0x1, UPT ;  /* 0x000000012700788c */ /* 0x000fe4000bf46270 */
[----:B------:R-:W-:Y:S01]  /*41f0*/  UISETP.NE.AND UP0, UPT, UR17, 0x1, UPT ;  /* 0x000000011100788c */ /* 0x000fe2000bf05270 */
[----:B------:R-:W-:Y:S01]  /*4200*/  UMOV UR55, UR7 ;  /* 0x0000000700377c82 */ /* 0x000fe20008000000 */
[----:B------:R-:W-:Y:S01]  /*4210*/  UMOV UR54, UR9 ;  /* 0x0000000900367c82 */ /* 0x000fe20008000000 */
[----:B------:R-:W-:-:S02]  /*4220*/  UISETP.NE.AND UP2, UPT, UR30, 0x1, UPT ;  /* 0x000000011e00788c */ /* 0x000fc4000bf45270 */
[----:B--2---:R-:W-:Y:S01]  /*4230*/  UISETP.NE.AND UP0, UPT, UR32, 0x1, UPT ;  /* 0x000000012000788c */ /* 0x004fe2000bf05270 */
[----:B------:R-:W1:Y:S01]  /*4240*/  LDCU UR58, c[0x0][0xaa0] ;  /* 0x00015400ff3a77ac */ /* 0x000e620008000800 */
[----:B------:R-:W-:Y:S01]  /*4250*/  UPLOP3.LUT UP4, UPT, UPT, UPT, UPT, 0x40, 0x4 ;  /* 0x000000000004789c */ /* 0x000fe20003f8e870 */
[----:B------:R-:W2:Y:S01]  /*4260*/  LDCU.64 UR18, c[0x0][0xc28] ;  /* 0x00018500ff1277ac */ /* 0x000ea20008000a00 */
[----:B------:R-:W-:Y:S02]  /*4270*/  UISETP.NE.AND.EX UP6, UPT, UR27, URZ, UPT, UP6 ;  /* 0x000000ff1b00728c */ /* 0x000fe4000bfc5360 */
[----:B------:R-:W-:Y:S02]  /*4280*/  UPRMT UR48, UR10, 0x654, UR48 ;  /* 0x000006540a307896 */ /* 0x000fe40008000030 */
[----:B------:R-:W-:Y:S02]  /*4290*/  UPRMT UR47, URZ, 0x654, UR47 ;  /* 0x00000654ff2f7896 */ /* 0x000fe4000800002f */
[----:B------:R-:W-:-:S02]  /*42a0*/  UPRMT UR53, UR10, 0x654, UR37 ;  /* 0x000006540a357896 */ /* 0x000fc40008000025 */
[----:B------:R-:W-:Y:S02]  /*42b0*/  UPRMT UR50, UR10, 0x654, UR36 ;  /* 0x000006540a327896 */ /* 0x000fe40008000024 */
[----:B------:R-:W-:Y:S02]  /*42c0*/  UPRMT UR49, UR10, 0x654, UR25 ;  /* 0x000006540a317896 */ /* 0x000fe40008000019 */
[----:B------:R-:W-:Y:S02]  /*42d0*/  USHF.R.U32.HI UR55, URZ, UR29, UR55 ;  /* 0x0000001dff377299 */ /* 0x000fe40008011637 */
[----:B------:R-:W-:Y:S02]  /*42e0*/  USHF.R.U32.HI UR54, URZ, UR57, UR54 ;  /* 0x00000039ff367299 */ /* 0x000fe40008011636 */
[----:B------:R-:W-:Y:S02]  /*42f0*/  UISETP.NE.AND UP3, UPT, UR4, 0x1, UPT ;  /* 0x000000010400788c */ /* 0x000fe4000bf65270 */
[----:B------:R-:W-:-:S02]  /*4300*/  UISETP.NE.AND UP2, UPT, UR35, 0x1, UPT ;  /* 0x000000012300788c */ /* 0x000fc4000bf45270 */
[----:B-12---:R-:W-:-:S11]  /*4310*/  UISETP.NE.AND UP0, UPT, UR42, 0x1, UPT ;  /* 0x000000012a00788c */ /* 0x006fd6000bf05270 */
.L_x_74:
[----:B------:R-:W-:Y:S04]  /*4320*/  SHF.L.U32 R5, R8, 0x1f, RZ ;  /* 0x0000001f08057819 */ /* 0x000fe800000006ff */
[----:B-1----:R-:W1:Y:S02]  /*4330*/  SYNCS.PHASECHK.TRANS64.TRYWAIT P0, [UR20+0xd0], R5 ;  /* 0x0000d005ff0075a7 */ /* 0x002e640008001114 */
[----:B-1----:R-:W-:Y:S05]  /*4340*/  @!P0 BRA `(.L_x_64) ;  /* 0x0000005000908947 */ /* 0x002fea0003800000 */
.L_x_159:
[----:B-1----:R-:W1:Y:S01]  /*4350*/  LDS.128 R4, [UR20+0x110] ;  /* 0x00011014ff047984 */ /* 0x002e620008000c00 */
[----:B------:R-:W-:Y:S01]  /*4360*/  UISETP.GE.AND UP0, UPT, UR39, 0x1, UPT ;  /* 0x000000012700788c */ /* 0x000fe2000bf06270 */
[----:B------:R-:W-:Y:S01]  /*4370*/  @!PT LDS RZ, [RZ] ;  /* 0x00000000fffff984 */ /* 0x000fe20000000800 */
[----:B------:R-:W-:Y:S01]  /*4380*/  @!PT LDS RZ, [RZ] ;  /* 0x00000000fffff984 */ /* 0x000fe20000000800 */
[----:B------:R-:W-:Y:S01]  /*4390*/  @!PT LDS RZ, [RZ] ;  /* 0x00000000fffff984 */ /* 0x000fe20000000800 */
[----:B------:R-:W-:Y:S01]  /*43a0*/  @!PT LDS RZ, [RZ] ;  /* 0x00000000fffff984 */ /* 0x000fe20000000800 */
[----:B------:R2:W-:Y:S06]  /*43b0*/  MEMBAR.ALL.CTA ;  /* 0x0000000000007992 */ /* 0x0005ec0000008000 */
[----:B--2---:R-:W2:Y:S02]  /*43c0*/  FENCE.VIEW.ASYNC.S ;  /* 0x00000000000073c6 */ /* 0x004ea40000000000 */
[----:B--2---:R-:W-:Y:S01]  /*43d0*/  SYNCS.ARRIVE.TRANS64.RED.A1T0 RZ, [UR47], RZ ;  /* 0x000000ffffff79a7 */ /* 0x004fe2000810042f */
[----:B-1----:R-:W-:Y:S11]  /*43e0*/  LOP3.LUT P0, RZ, R6, 0x1, RZ, 0xc0, !PT ;  /* 0x0000000106ff7812 */ /* 0x002ff6000780c0ff */
[----:B------:R-:W-:Y:S02]  /*43f0*/  @!UPT UIADD3 URZ, UPT, UPT, URZ, URZ, URZ ;  /* 0x000000fffffff290 */ /* 0x000fe4000fffe0ff */
[----:B------:R-:W-:Y:S01]  /*4400*/  VOTEU.ANY UP2, P0 ;  /* 0x0000000000ff7886 */ /* 0x000fe20000040100 */
[----:B------:R-:W-:Y:S11]  /*4410*/  PLOP3.LUT P0, PT, PT, PT, UP2, 0x80, 0x8 ;  /* 0x000000000008781c */ /* 0x000ff60003f0f028 */
[----:B------:R-:W-:Y:S02]  /*4420*/  @!UPT UIADD3 URZ, UPT, UPT, URZ, URZ, URZ ;  /* 0x000000fffffff290 */ /* 0x000fe4000fffe0ff */
[----:B------:R-:W-:Y:S02]  /*4430*/  @P0 MOV R2, R4 ;  /* 0x0000000400020202 */ /* 0x000fe40000000f00 */
[----:B------:R-:W-:Y:S02]  /*4440*/  @P0 LOP3.LUT R0, R5, 0xffff, RZ, 0xc0, !PT ;  /* 0x0000ffff05000812 */ /* 0x000fe400078ec0ff */
[----:B------:R-:W-:Y:S02]  /*4450*/  @P0 R2UR UR5, R2 ;  /* 0x00000000020502ca */ /* 0x000fe400000e0000 */
[----:B------:R-:W-:Y:S11]  /*4460*/  @P0 R2UR UR4, R0 ;  /* 0x00000000000402ca */ /* 0x000ff600000e0000 */
[----:B------:R-:W-:Y:S02]  /*4470*/  @UP2 UMOV UR16, UR5 ;  /* 0x0000000500102c82 */ /* 0x000fe40008000000 */
[----:B------:R-:W-:Y:S01]  /*4480*/  @UP2 UMOV UR15, UR4 ;  /* 0x00000004000f2c82 */ /* 0x000fe20008000000 */
[----:B------:R-:W-:Y:S05]  /*4490*/  BRA.U !UP0, `(.L_x_65) ;  /* 0x0000000108c07547 */ /* 0x000fea000b800000 */
[----:B------:R-:W-:Y:S02]  /*44a0*/  UIMAD.WIDE.U32 UR8, UR15, UR31, URZ ;  /* 0x0000001f0f0872a5 */ /* 0x000fe4000f8e00ff */
[----:B------:R-:W-:Y:S02]  /*44b0*/  UP2UR UR14, UPR, URZ, 0x4 ;  /* 0x00000004ff0e7883 */ /* 0x000fe40008000000 */
[----:B------:R-:W-:Y:S02]  /*44c0*/  UISETP.NE.AND UP2, UPT, UR30, 0x1, UPT ;  /* 0x000000011e00788c */ /* 0x000fe4000bf45270 */
[----:B------:R-:W-:Y:S02]  /*44d0*/  UIMAD.WIDE.U32 UR10, UR16, UR28, URZ ;  /* 0x0000001c100a72a5 */ /* 0x000fe4000f8e00ff */
[----:B------:R-:W-:Y:S02]  /*44e0*/  USEL UR4, UR38, UR54, !UP2 ;  /* 0x0000003626047287 */ /* 0x000fe4000d000000 */
[----:B------:R-:W-:Y:S02]  /*44f0*/  UISETP.NE.AND UP0, UPT, UR17, 0x1, UPT ;  /* 0x000000011100788c */ /* 0x000fe4000bf05270 */
[----:B------:R-:W-:Y:S02]  /*4500*/  UP2UR UR21, UPR, URZ, 0x2 ;  /* 0x00000002ff157883 */ /* 0x000fe40008000000 */
[----:B------:R-:W-:Y:S02]  /*4510*/  UISETP.NE.AND UP1, UPT, UR39, 0x1, UPT ;  /* 0x000000012700788c */ /* 0x000fe4000bf25270 */
[----:B------:R-:W-:Y:S02]  /*4520*/  UIMAD.WIDE.U32 UR12, UR4, UR18, URZ ;  /* 0x00000012040c72a5 */ /* 0x000fe4000f8e00ff */
[----:B------:R-:W-:Y:S01]  /*4530*/  USEL UR7, UR44, UR55, !UP0 ;  /* 0x000000372c077287 */ /* 0x000fe2000c000000 */
[----:B------:R-:W-:Y:S02]  /*4540*/  UMOV UR5, UR9 ;  /* 0x0000000900057c82 */ /* 0x000fe40008000000 */
[----:B------:R-:W-:Y:S02]  /*4550*/  USHF.R.U32.HI UR6, URZ, UR57, UR5 ;  /* 0x00000039ff067299 */ /* 0x000fe40008011605 */
[----:B------:R-:W-:Y:S02]  /*4560*/  UIMAD.WIDE.U32 UR22, UR7, UR18, URZ ;  /* 0x00000012071672a5 */ /* 0x000fe4000f8e00ff */
[----:B------:R-:W-:Y:S02]  /*4570*/  USEL UR6, UR15, UR6, !UP2 ;  /* 0x000000060f067287 */ /* 0x000fe4000d000000 */
[----:B------:R-:W-:Y:S01]  /*4580*/  UISETP.NE.AND UP2, UPT, UR14, URZ, UPT ;  /* 0x000000ff0e00728c */ /* 0x000fe2000bf45270 */
[----:B------:R-:W-:Y:S01]  /*4590*/  UMOV UR5, UR11 ;  /* 0x0000000b00057c82 */ /* 0x000fe20008000000 */
[----:B------:R-:W-:Y:S02]  /*45a0*/  UIMAD.WIDE.U32 UR10, UR6, UR18, URZ ;  /* 0x00000012060a72a5 */ /* 0x000fe4000f8e00ff */
[----:B------:R-:W-:Y:S03]  /*45b0*/  USHF.R.U32.HI UR8, URZ, UR29, UR5 ;  /* 0x0000001dff087299 */ /* 0x000fe60008011605 */
[----:B------:R-:W-:Y:S02]  /*45c0*/  UMOV UR5, UR13 ;  /* 0x0000000d00057c82 */ /* 0x000fe40008000000 */
[----:B------:R-:W-:Y:S03]  /*45d0*/  @UP1 USHF.R.U32.HI UR4, URZ, UR19, UR5 ;  /* 0x00000013ff041299 */ /* 0x000fe60008011605 */
[----:B------:R-:W-:Y:S01]  /*45e0*/  UMOV UR5, UR23 ;  /* 0x0000001700057c82 */ /* 0x000fe20008000000 */
[----:B------:R-:W-:Y:S02]  /*45f0*/  UIMAD UR4, UR39, UR4, URZ ;  /* 0x00000004270472a4 */ /* 0x000fe4000f8e02ff */
[----:B------:R-:W-:Y:S02]  /*4600*/  @UP1 USHF.R.U32.HI UR7, URZ, UR19, UR5 ;  /* 0x00000013ff071299 */ /* 0x000fe40008011605 */
[----:B------:R-:W-:Y:S02]  /*4610*/  USEL UR5, UR16, UR8, !UP0 ;  /* 0x0000000810057287 */ /* 0x000fe4000c000000 */
[----:B------:R-:W-:Y:S02]  /*4620*/  UIMAD UR8, UR39, UR7, URZ ;  /* 0x00000007270872a4 */ /* 0x000fe4000f8e02ff */
[----:B------:R-:W-:Y:S03]  /*4630*/  UISETP.GE.AND UP0, UPT, UR6, UR4, UPT ;  /* 0x000000040600728c */ /* 0x000fe6000bf06270 */
[----:B------:R-:W-:Y:S01]  /*4640*/  UMOV UR4, UR11 ;  /* 0x0000000b00047c82 */ /* 0x000fe20008000000 */
[----:B------:R-:W-:Y:S02]  /*4650*/  UISETP.GE.OR UP0, UPT, UR5, UR8, UP0 ;  /* 0x000000080500728c */ /* 0x000fe40008706670 */
[----:B------:R-:W-:Y:S02]  /*4660*/  USHF.R.U32.HI UR4, URZ, UR19, UR4 ;  /* 0x00000013ff047299 */ /* 0x000fe40008011604 */
[----:B------:R-:W-:Y:S02]  /*4670*/  UIMAD.WIDE.U32 UR8, UR5, UR18, URZ ;  /* 0x00000012050872a5 */ /* 0x000fe4000f8e00ff */
[----:B------:R-:W-:Y:S04]  /*4680*/  USEL UR10, UR6, UR4, !UP1 ;  /* 0x00000004060a7287 */ /* 0x000fe8000c800000 */
[----:B------:R-:W-:Y:S01]  /*4690*/  UIADD3 UR11, UPT, UPT, -UR10, URZ, URZ ;  /* 0x000000ff0a0b7290 */ /* 0x000fe2000fffe1ff */
[----:B------:R-:W-:Y:S02]  /*46a0*/  @!UP0 UMOV UR4, UR9 ;  /* 0x0000000900048c82 */ /* 0x000fe40008000000 */
[----:B------:R-:W-:Y:S02]  /*46b0*/  @!UP0 USHF.R.U32.HI UR4, URZ, UR19, UR4 ;  /* 0x00000013ff048299 */ /* 0x000fe40008011604 */
[----:B------:R-:W-:Y:S02]  /*46c0*/  UIMAD UR8, UR39, UR11, UR6 ;  /* 0x0000000b270872a4 */ /* 0x000fe4000f8e0206 */
[----:B------:R-:W-:Y:S02]  /*46d0*/  @!UP0 USEL UR4, UR5, UR4, !UP1 ;  /* 0x0000000405048287 */ /* 0x000fe4000c800000 */
[----:B------:R-:W-:Y:S02]  /*46e0*/  UISETP.NE.AND UP1, UPT, UR21, URZ, UPT ;  /* 0x000000ff1500728c */ /* 0x000fe4000bf25270 */
[----:B------:R-:W-:Y:S02]  /*46f0*/  @!UP0 UIMAD UR8, UR7, UR8, UR4 ;  /* 0x00000008070882a4 */ /* 0x000fe4000f8e0204 */
[----:B------:R-:W-:Y:S02]  /*4700*/  @!UP0 UIADD3 UR9, UPT, UPT, UR10, -UR4, URZ ;  /* 0x800000040a098290 */ /* 0x000fe4000fffe0ff */
[----:B------:R-:W-:Y:S02]  /*4710*/  UIADD3 UR4, UPT, UPT, -UR5, URZ, URZ ;  /* 0x000000ff05047290 */ /* 0x000fe4000fffe1ff */
[----:B------:R-:W-:Y:S02]  /*4720*/  UIADD3 UR7, UPT, UPT, -UR6, URZ, URZ ;  /* 0x000000ff06077290 */ /* 0x000fe4000fffe1ff */
[----:B------:R-:W-:Y:S02]  /*4730*/  @!UP0 UIMAD UR6, UR9, UR39, UR5 ;  /* 0x00000027090682a4 */ /* 0x000fe4000f8e0205 */
[----:B------:R-:W-:Y:S02]  /*4740*/  UIMAD UR16, UR17, UR4, UR16 ;  /* 0x00000004111072a4 */ /* 0x000fe4000f8e0210 */
[----:B------:R-:W-:Y:S01]  /*4750*/  UIMAD UR15, UR30, UR7, UR15 ;  /* 0x000000071e0f72a4 */ /* 0x000fe2000f8e020f */
[----:B------:R-:W-:Y:S02]  /*4760*/  @!UP0 UMOV UR5, UR8 ;  /* 0x0000000800058c82 */ /* 0x000fe40008000000 */
[----:B------:R-:W-:Y:S02]  /*4770*/  UIMAD UR16, UR5, UR17, UR16 ;  /* 0x00000011051072a4 */ /* 0x000fe4000f8e0210 */
[----:B------:R-:W-:Y:S11]  /*4780*/  UIMAD UR15, UR6, UR30, UR15 ;  /* 0x0000001e060f72a4 */ /* 0x000ff6000f8e020f */
[----:B------:R-:W-:Y:S01]  /*4790*/  @!UPT UIADD3 URZ, UPT, UPT, URZ, URZ, URZ ;  /* 0x000000fffffff290 */ /* 0x000fe2000fffe0ff */
.L_x_65:
[----:B------:R-:W1:Y:S01]  /*47a0*/  @!UP3 LDCU.128 UR8, c[0x0][0xc10] ;  /* 0x00018200ff08b7ac */ /* 0x000e620008000c00 */
[----:B------:R-:W-:Y:S02]  /*47b0*/  ISETP.NE.U32.AND P1, PT, RZ, UR26, PT ;  /* 0x0000001aff007c0c */ /* 0x000fe4000bf25070 */
[----:B------:R-:W-:Y:S02]  /*47c0*/  SHF.L.U32 R9, R10, 0x1f, RZ ;  /* 0x0000001f0a097819 */ /* 0x000fe400000006ff */
[----:B------:R-:W-:Y:S01]  /*47d0*/  ISETP.NE.AND.EX P1, PT, RZ, UR27, PT, P1 ;  /* 0x0000001bff007c0c */ /* 0x000fe2000bf25310 */
[----:B------:R-:W2:Y:S01]  /*47e0*/  @!UP3 LDCU UR5, c[0x0][0xc0c] ;  /* 0x00018180ff05b7ac */ /* 0x000ea20008000800 */
[----:B-1----:R-:W-:Y:S07]  /*47f0*/  UIMAD.WIDE.U32 UR6, UR16, UR8, URZ ;  /* 0x00000008100672a5 */ /* 0x002fee000f8e00ff */
[----:B------:R-:W-:Y:S01]  /*4800*/  @!UP3 UMOV UR4, UR7 ;  /* 0x000000070004bc82 */ /* 0x000fe20008000000 */
[----:B--2---:R-:W-:Y:S02]  /*4810*/  @!UP3 UISETP.NE.AND UP0, UPT, UR5, 0x1, UPT ;  /* 0x000000010500b88c */ /* 0x004fe4000bf05270 */
[----:B------:R-:W-:Y:S02]  /*4820*/  @!UP3 USHF.R.U32.HI UR4, URZ, UR9, UR4 ;  /* 0x00000009ff04b299 */ /* 0x000fe40008011604 */
[----:B------:R-:W-:Y:S02]  /*4830*/  UIMAD.WIDE.U32 UR6, UR15, UR11, URZ ;  /* 0x0000000b0f0672a5 */ /* 0x000fe4000f8e00ff */
[----:B------:R-:W-:Y:S02]  /*4840*/  @!UP3 USEL UR8, UR16, UR4, !UP0 ;  /* 0x000000041008b287 */ /* 0x000fe4000c000000 */
[----:B------:R-:W-:Y:S03]  /*4850*/  @!UP3 UISETP.NE.AND UP0, UPT, UR10, 0x1, UPT ;  /* 0x000000010a00b88c */ /* 0x000fe6000bf05270 */
[----:B------:R-:W-:Y:S01]  /*4860*/  @!UP3 UMOV UR6, UR7 ;  /* 0x000000070006bc82 */ /* 0x000fe20008000000 */
[----:B------:R-:W-:Y:S01]  /*4870*/  USHF.L.U32 UR7, UR24, 0x6, URZ ;  /* 0x0000000618077899 */ /* 0x000fe200080006ff */
[----:B------:R-:W1:Y:S02]  /*4880*/  @!UP3 LDCU UR4, c[0x0][0xc20] ;  /* 0x00018400ff04b7ac */ /* 0x000e640008000800 */
[----:B-1----:R-:W-:Y:S04]  /*4890*/  @!UP3 USHF.R.U32.HI UR6, URZ, UR4, UR6 ;  /* 0x00000004ff06b299 */ /* 0x002fe80008011606 */
[----:B------:R-:W-:Y:S04]  /*48a0*/  @!UP3 USEL UR6, UR15, UR6, !UP0 ;  /* 0x000000060f06b287 */ /* 0x000fe8000c000000 */
[----:B------:R-:W-:Y:S02]  /*48b0*/  @!UP3 UIADD3 UR4, UPT, UPT, -UR8, UR6, URZ ;  /* 0x000000060804b290 */ /* 0x000fe4000fffe1ff */
[----:B------:R-:W-:Y:S02]  /*48c0*/  @!UP3 UIADD3 UR6, UPT, UPT, UR8, -UR6, URZ ;  /* 0x800000060806b290 */ /* 0x000fe4000fffe0ff */
[----:B------:R-:W-:Y:S02]  /*48d0*/  @!UP3 UIMAD UR16, UR4, UR5, UR16 ;  /* 0x000000050410b2a4 */ /* 0x000fe4000f8e0210 */
[----:B------:R-:W-:Y:S01]  /*48e0*/  @!UP3 UIMAD UR15, UR6, UR10, UR15 ;  /* 0x0000000a060fb2a4 */ /* 0x000fe2000f8e020f */
[----:B------:R-:W-:Y:S11]  /*48f0*/  BRA.U UP4, `(.L_x_66) ;  /* 0x0000000104107547 */ /* 0x000ff6000b800000 */
[----:B------:R-:W-:Y:S04]  /*4900*/  MOV R0, UR56 ;  /* 0x0000003800007c02 */ /* 0x000fe80008000f00 */
[----:B------:R-:W-:Y:S04]  /*4910*/  SHF.L.U32 R11, R0, 0x1f, RZ ;  /* 0x0000001f000b7819 */ /* 0x000fe800000006ff */
[----:B------:R-:W1:Y:S02]  /*4920*/  SYNCS.PHASECHK.TRANS64.TRYWAIT P2, [UR20+0xc8], R11 ;  /* 0x0000c80bff0075a7 */ /* 0x000e640008041114 */
[----:B-1----:R-:W-:Y:S05]  /*4930*/  @!P2 BRA `(.L_x_67) ;  /* 0x0000004c002ca947 */ /* 0x002fea0003800000 */
.L_x_66:
[----:B------:R-:W-:Y:S05]  /*4940*/  BRA.U !UP6, `(.L_x_68) ;  /* 0x000000010e387547 */ /* 0x000fea000b800000 */
[----:B------:R-:W-:Y:S01]  /*4950*/  UPLOP3.LUT UP1, UPT, UPT, UPT, UP5, 0x80, 0x8 ;  /* 0x000000000008789c */ /* 0x000fe20003f2f050 */
[----:B-1----:R-:W-:Y:S01]  /*4960*/  HFMA2 R0, -RZ, RZ, 0, 5.9604644775390625e-08 ;  /* 0x00000001ff007431 */ /* 0x002fe200000001ff */
[----:B------:R-:W1:Y:S01]  /*4970*/  LDCU.64 UR8, c[0x0][0x358] ;  /* 0x00006b00ff0877ac */ /* 0x000e620008000a00 */
[----:B------:R-:W-:Y:S03]  /*4980*/  IMAD.MOV.U32 R71, RZ, RZ, 0x1 ;  /* 0x00000001ff477424 */ /* 0x000fe600078e00ff */
[----:B------:R-:W-:Y:S05]  /*4990*/  PLOP3.LUT P2, PT, PT, PT, UP1, 0x80, 0x8 ;  /* 0x000000000008781c */ /* 0x000fea0003f4f018 */
[----:B------:R-:W2:Y:S01]  /*49a0*/  @UP1 LDCU.64 UR4, c[0x0][0x988] ;  /* 0x00013100ff0417ac */ /* 0x000ea20008000a00 */
[----:B------:R-:W-:Y:S07]  /*49b0*/  @UP1 UIMAD UR6, UR52, UR26, URZ ;  /* 0x0000001a340612a4 */ /* 0x000fee000f8e02ff */
[----:B------:R-:W-:Y:S01]  /*49c0*/  @!P2 PRMT R71, R0, 0x7610, R71 ;  /* 0x000076100047a816 */ /* 0x000fe20000000047 */
[----:B--2---:R-:W-:Y:S06]  /*49d0*/  @UP1 UIMAD.WIDE UR4, UR6, 0x4, UR4 ;  /* 0x00000004060418a5 */ /* 0x004fec000f8e0204 */
[----:B------:R-:W-:Y:S01]  /*49e0*/  IMAD.U32 R14, RZ, RZ, UR4 ;  /* 0x00000004ff0e7e24 */ /* 0x000fe2000f8e00ff */
[----:B------:R-:W-:Y:S04]  /*49f0*/  MOV R15, UR5 ;  /* 0x00000005000f7c02 */ /* 0x000fe80008000f00 */
[----:B------:R-:W2:Y:S01]  /*4a00*/  @!UP1 LDCU UR4, c[0x0][0x980] ;  /* 0x00013000ff0497ac */ /* 0x000ea20008000800 */
[----:B-1---5:R3:W5:Y:S02]  /*4a10*/  @P2 LDG.E R27, desc[UR8][R14.64] ;  /* 0x000000080e1b2981 */ /* 0x022764000c1e1900 */
[----:B--23--:R-:W-:Y:S07]  /*4a20*/  @!P2 IMAD.U32 R27, RZ, RZ, UR4 ;  /* 0x00000004ff1bae24 */ /* 0x00cfee000f8e00ff */
.L_x_68:
[----:B-----5:R-:W-:Y:S01]  /*4a30*/  @!P1 FSETP.EQ.AND P3, PT, R27, RZ, PT ;  /* 0x000000ff1b00920b */ /* 0x020fe20003f62000 */
[----:B------:R-:W-:Y:S01]  /*4a40*/  @!UPT UIADD3 URZ, UPT, UPT, URZ, URZ, URZ ;  /* 0x000000fffffff290 */ /* 0x000fe2000fffe0ff */
[----:B------:R-:W-:Y:S11]  /*4a50*/  @!P1 BRA `(.L_x_69) ;  /* 0x0000000000149947 */ /* 0x000ff60003800000 */
[----:B------:R-:W-:Y:S02]  /*4a60*/  LOP3.LUT P1, RZ, R71, 0xff, RZ, 0xc0, !PT ;  /* 0x000000ff47ff7812 */ /* 0x000fe4000782c0ff */
[----:B------:R-:W-:Y:S04]  /*4a70*/  PLOP3.LUT P3, PT, PT, PT, UP1, 0x80, 0x8 ;  /* 0x000000000008781c */ /* 0x000fe80003f6f018 */
[----:B------:R-:W-:Y:S07]  /*4a80*/  PLOP3.LUT P3, PT, P3, PT, PT, 0x8, 0x80 ;  /* 0x000000000080781c */ /* 0x000fee0001f6e170 */
[----:B------:R-:W-:Y:S11]  /*4a90*/  @P1 FSETP.EQ.AND P3, PT, R27, RZ, PT ;  /* 0x000000ff1b00120b */ /* 0x000ff60003f62000 */
[----:B------:R-:W-:Y:S02]  /*4aa0*/  @!UPT UIADD3 URZ, UPT, UPT, URZ, URZ, URZ ;  /* 0x000000fffffff290 */ /* 0x000fe4000fffe0ff */
.L_x_69:
[----:B------:R-:W-:Y:S01]  /*4ab0*/  USHF.L.U32 UR11, UR51, 0x7, URZ ;  /* 0x00000007330b7899 */ /* 0x000fe200080006ff */
[----:B------:R-:W2:Y:S01]  /*4ac0*/  SYNCS.PHASECHK.TRANS64.TRYWAIT P1, [UR20+0xa0], R9 ;  /* 0x0000a009ff0075a7 */ /* 0x000ea20008021114 */
[----:B------:R-:W-:Y:S02]  /*4ad0*/  UISETP.NE.AND UP0, UPT, UR32, 0x1, UPT ;  /* 0x000000012000788c */ /* 0x000fe4000bf05270 */
[----:B------:R-:W-:Y:S01]  /*4ae0*/  UIMAD.WIDE.U32 UR4, UR11, UR33, URZ ;  /* 0x000000210b0472a5 */ /* 0x000fe2000f8e00ff */
[----:B------:R-:W-:Y:S04]  /*4af0*/  ELECT P2, URZ, PT ;  /* 0x0000000000ff782f */ /* 0x000fe80003840000 */
[----:B------:R-:W-:Y:S02]  /*4b00*/  PLOP3.LUT P2, PT, P3, P2, PT, 0xf2, 0x2f ;  /* 0x00000000002f781c */ /* 0x000fe40001f45e72 */
[----:B------:R-:W-:Y:S02]  /*4b10*/  UMOV UR4, UR5 ;  /* 0x0000000500047c82 */ /* 0x000fe40008000000 */
[----:B------:R-:W-:Y:S04]  /*4b20*/  USHF.R.U32.HI UR4, URZ, UR34, UR4 ;  /* 0x00000022ff047299 */ /* 0x000fe80008011604 */
[----:B------:R-:W-:Y:S02]  /*4b30*/  USEL UR12, UR11, UR4, !UP0 ;  /* 0x000000040b0c7287 */ /* 0x000fe4000c000000 */
[----:B------:R-:W-:Y:S02]  /*4b40*/  UISETP.NE.AND UP0, UPT, UR35, 0x1, UPT ;  /* 0x000000012300788c */ /* 0x000fe4000bf05270 */
[----:B------:R-:W-:Y:S02]  /*4b50*/  UIMAD.WIDE.U32 UR4, UR12, UR40, URZ ;  /* 0x000000280c0472a5 */ /* 0x000fe4000f8e00ff */
[----:B------:R-:W-:Y:S01]  /*4b60*/  UIADD3 UR6, UPT, UPT, -UR12, URZ, URZ ;  /* 0x000000ff0c067290 */ /* 0x000fe2000fffe1ff */
[----:B-1----:R-:W-:Y:S03]  /*4b70*/  @!P2 IMAD.MOV.U32 R0, RZ, 0x20, RZ ;  /* 0x00000020ff00a824 */ /* 0x002fe600078e00ff */
[----:B------:R-:W-:Y:S01]  /*4b80*/  UIMAD UR11, UR32, UR6, UR11 ;  /* 0x00000006200b72a4 */ /* 0x000fe2000f8e020b */
[----:B------:R-:W-:Y:S01]  /*4b90*/  @!P2 IMAD.MOV.U32 R0, RZ, 0x400, R0 ;  /* 0x00000400ff00a824 */ /* 0x000fe200078e0000 */
[----:B------:R-:W-:Y:S02]  /*4ba0*/  UMOV UR4, UR5 ;  /* 0x0000000500047c82 */ /* 0x000fe40008000000 */
[----:B------:R-:W-:Y:S04]  /*4bb0*/  USHF.R.U32.HI UR4, URZ, UR41, UR4 ;  /* 0x00000029ff047299 */ /* 0x000fe80008011604 */
[----:B------:R-:W-:Y:S02]  /*4bc0*/  USEL UR13, UR12, UR4, !UP0 ;  /* 0x000000040c0d7287 */ /* 0x000fe4000c000000 */
[----:B------:R-:W-:Y:S02]  /*4bd0*/  UISETP.NE.AND UP0, UPT, UR42, 0x1, UPT ;  /* 0x000000012a00788c */ /* 0x000fe4000bf05270 */
[----:B------:R-:W-:Y:S07]  /*4be0*/  UIMAD.WIDE.U32 UR4, UR13, UR43, URZ ;  /* 0x0000002b0d0472a5 */ /* 0x000fee000f8e00ff */
[----:B------:R-:W-:Y:S02]  /*4bf0*/  UMOV UR4, UR5 ;  /* 0x0000000500047c82 */ /* 0x000fe40008000000 */
[----:B------:R-:W-:Y:S04]  /*4c00*/  USHF.R.U32.HI UR4, URZ, UR58, UR4 ;  /* 0x0000003aff047299 */ /* 0x000fe80008011604 */
[----:B------:R-:W-:Y:S02]  /*4c10*/  USEL UR14, UR13, UR4, !UP0 ;  /* 0x000000040d0e7287 */ /* 0x000fe4000c000000 */
[----:B------:R-:W-:Y:S02]  /*4c20*/  UIADD3 UR4, UPT, UPT, -UR13, URZ, URZ ;  /* 0x000000ff0d047290 */ /* 0x000fe4000fffe1ff */
[----:B------:R-:W-:Y:S02]  /*4c30*/  UIADD3 UR5, UPT, UPT, -UR14, URZ, URZ ;  /* 0x000000ff0e057290 */ /* 0x000fe4000fffe1ff */
[----:B------:R-:W-:Y:S02]  /*4c40*/  UIMAD UR12, UR35, UR4, UR12 ;  /* 0x00000004230c72a4 */ /* 0x000fe4000f8e020c */
[----:B------:R-:W-:Y:S01]  /*4c50*/  UIMAD UR13, UR42, UR5, UR13 ;  /* 0x000000052a0d72a4 */ /* 0x000fe2000f8e020d */
[----:B--2---:R-:W-:Y:S11]  /*4c60*/  @!P1 BRA `(.L_x_70) ;  /* 0x0000004800789947 */ /* 0x004ff60003800000 */
.L_x_162:
[----:B------:R-:W-:Y:S01]  /*4c70*/  @!P2 R2UR UR4, R0 ;  /* 0x000000000004a2ca */ /* 0x000fe200000e0000 */
[----:B------:R-:W-:Y:S01]  /*4c80*/  VOTEU.ALL UP0, P2 ;  /* 0x0000000000ff7886 */ /* 0x000fe20001000000 */
[----:B-1----:R-:W-:Y:S04]  /*4c90*/  @!P2 IADD3 R2, P1, PT, R12, 0x680, RZ ;  /* 0x000006800c02a810 */ /* 0x002fe80007f3e0ff */
[----:B------:R-:W-:Y:S01]  /*4ca0*/  @!P2 R2UR UR5, R2 ;  /* 0x000000000205a2ca */ /* 0x000fe200000e0000 */
[----:B------:R-:W-:Y:S01]  /*4cb0*/  @!P2 IMAD.X R0, RZ, RZ, R13, P1 ;  /* 0x000000ffff00a224 */ /* 0x000fe200008e060d */
[----:B------:R-:W-:Y:S05]  /*4cc0*/  @!UP0 UIADD3 UR8, UPT, UPT, UR20, 0x200, URZ ;  /* 0x0000020014088890 */ /* 0x000fea000fffe0ff */
[----:B------:R-:W-:Y:S01]  /*4cd0*/  @!UP0 UPRMT UR6, UR4, 0x5410, URZ ;  /* 0x0000541004068896 */ /* 0x000fe200080000ff */
[----:B------:R-:W-:Y:S01]  /*4ce0*/  @!P2 R2UR UR4, R0 ;  /* 0x000000000004a2ca */ /* 0x000fe200000e0000 */
[----:B------:R-:W-:Y:S01]  /*4cf0*/  VOTEU.ALL UP0, P2 ;  /* 0x0000000000ff7886 */ /* 0x000fe20001000000 */
[----:B------:R-:W-:Y:S03]  /*4d00*/  @!P2 IMAD.MOV.U32 R0, RZ, RZ, 0x2000 ;  /* 0x00002000ff00a424 */ /* 0x000fe600078e00ff */
[----:B------:R-:W-:Y:S01]  /*4d10*/  IMAD.U32 R14, RZ, RZ, UR5 ;  /* 0x00000005ff0e7e24 */ /* 0x000fe2000f8e00ff */
[----:B------:R-:W-:Y:S01]  /*4d20*/  @!UP0 UMOV UR9, UR37 ;  /* 0x0000002500098c82 */ /* 0x000fe20008000000 */
[----:B------:R-:W-:Y:S06]  /*4d30*/  @!UP0 UMOV UR10, UR7 ;  /* 0x00000007000a8c82 */ /* 0x000fec0008000000 */
[----:B------:R-:W-:Y:S01]  /*4d40*/  IMAD.U32 R15, RZ, RZ, UR4 ;  /* 0x00000004ff0f7e24 */ /* 0x000fe2000f8e00ff */
[----:B------:R-:W-:Y:S04]  /*4d50*/  @!P2 R2UR UR4, R14 ;  /* 0x000000000e04a2ca */ /* 0x000fe800000e0000 */
[----:B------:R-:W-:Y:S11]  /*4d60*/  @!P2 R2UR UR5, R15 ;  /* 0x000000000f05a2ca */ /* 0x000ff600000e0000 */
[----:B------:R-:W-:Y:S02]  /*4d70*/  @!UPT UIADD3 URZ, UPT, UPT, URZ, URZ, URZ ;  /* 0x000000fffffff290 */ /* 0x000fe4000fffe0ff */
[----:B------:R1:W-:Y:S01]  /*4d80*/  @!UP0 UTMALDG.5D.IM2COL [UR8], [UR4], UR6 ;  /* 0x00000008040083b4 */ /* 0x0003e20008060006 */
[----:B------:R2:W-:Y:S01]  /*4d90*/  @!P2 SYNCS.ARRIVE.TRANS64.RED.A0TR RZ, [UR20+0x80], R0 ;  /* 0x00008000ffffa9a7 */ /* 0x0005e20008300414 */
[----:B------:R-:W-:Y:S01]  /*4da0*/  SYNCS.ARRIVE.TRANS64.RED.A1T0 RZ, [UR53], RZ ;  /* 0x000000ffffff79a7 */ /* 0x000fe20008100435 */
[----:B--2---:R-:W-:Y:S01]  /*4db0*/  @!P2 IMAD.MOV.U32 R0, RZ, 0x20, RZ ;  /* 0x00000020ff00a824 */ /* 0x004fe200078e00ff */
[----:B------:R-:W2:Y:S03]  /*4dc0*/  SYNCS.PHASECHK.TRANS64.TRYWAIT P1, [UR20+0xa8], R9 ;  /* 0x0000a809ff0075a7 */ /* 0x000ea60008021114 */
[----:B------:R-:W-:Y:S01]  /*4dd0*/  @!P2 IMAD.MOV.U32 R0, RZ, 0x400, R0 ;  /* 0x00000400ff00a824 */ /* 0x000fe200078e0000 */
[----:B-12---:R-:W-:Y:S06]  /*4de0*/  @!P1 BRA `(.L_x_71) ;  /* 0x0000004800309947 */ /* 0x006fec0003800000 */
.L_x_164:
[----:B------:R-:W-:Y:S01]  /*4df0*/  @!P2 R2UR UR4, R0 ;  /* 0x000000000004a2ca */ /* 0x000fe200000e0000 */
[----:B------:R-:W-:Y:S01]  /*4e00*/  VOTEU.ALL UP0, P2 ;  /* 0x0000000000ff7886 */ /* 0x000fe20001000000 */
[----:B-1----:R-:W-:Y:S04]  /*4e10*/  @!P2 IADD3 R2, P1, PT, R12, 0x680, RZ ;  /* 0x000006800c02a810 */ /* 0x002fe80007f3e0ff */
[----:B------:R-:W-:Y:S01]  /*4e20*/  @!P2 R2UR UR5, R2 ;  /* 0x000000000205a2ca */ /* 0x000fe200000e0000 */
[----:B------:R-:W-:Y:S01]  /*4e30*/  @!P2 IMAD.X R0, RZ, RZ, R13, P1 ;  /* 0x000000ffff00a224 */ /* 0x000fe200008e060d */
[----:B------:R-:W-:Y:S02]  /*4e40*/  @!UP0 UIADD3 UR10, UPT, UPT, UR7, 0x10, URZ ;  /* 0x00000010070a8890 */ /* 0x000fe4000fffe0ff */
[----:B------:R-:W-:Y:S03]  /*4e50*/  @!UP0 UIADD3 UR8, UPT, UPT, UR20, 0x2200, URZ ;  /* 0x0000220014088890 */ /* 0x000fe6000fffe0ff */
[----:B------:R-:W-:Y:S01]  /*4e60*/  @!UP0 UPRMT UR6, UR4, 0x5410, URZ ;  /* 0x0000541004068896 */ /* 0x000fe200080000ff */
[----:B------:R-:W-:Y:S01]  /*4e70*/  @!P2 R2UR UR4, R0 ;  /* 0x000000000004a2ca */ /* 0x000fe200000e0000 */
[----:B------:R-:W-:Y:S01]  /*4e80*/  VOTEU.ALL UP0, P2 ;  /* 0x0000000000ff7886 */ /* 0x000fe20001000000 */
[----:B------:R-:W-:Y:S03]  /*4e90*/  @!P2 IMAD.MOV.U32 R0, RZ, RZ, 0x2000 ;  /* 0x00002000ff00a424 */ /* 0x000fe600078e00ff */
[----:B------:R-:W-:Y:S01]  /*4ea0*/  IMAD.U32 R14, RZ, RZ, UR5 ;  /* 0x00000005ff0e7e24 */ /* 0x000fe2000f8e00ff */
[----:B------:R-:W-:Y:S07]  /*4eb0*/  @!UP0 UMOV UR9, UR36 ;  /* 0x0000002400098c82 */ /* 0x000fee0008000000 */
        /* <DEDUP_REMOVED lines=11> */
.L_x_166:
[----:B------:R-:W-:Y:S01]  /*4f70*/  @!P2 R2UR UR4, R0 ;  /* 0x000000000004a2ca */ /* 0x000fe200000e0000 */
[----:B------:R-:W-:Y:S01]  /*4f80*/  VOTEU.ALL UP0, P2 ;  /* 0x0000000000ff7886 */ /* 0x000fe20001000000 */
[----:B-1----:R-:W-:Y:S02]  /*4f90*/  @!P2 IADD3 R2, P1, PT, R12, 0x680, RZ ;  /* 0x000006800c02a810 */ /* 0x002fe40007f3e0ff */
[----:B------:R-:W-:Y:S02]  /*4fa0*/  @P0 SHF.R.U32.HI R4, RZ, 0x10, R5 ;  /* 0x00000010ff040819 */ /* 0x000fe40000011605 */
[----:B------:R-:W-:Y:S01]  /*4fb0*/  @!P2 R2UR UR5, R2 ;  /* 0x000000000205a2ca */ /* 0x000fe200000e0000 */
[----:B------:R-:W-:Y:S01]  /*4fc0*/  @!P2 IMAD.X R0, RZ, RZ, R13, P1 ;  /* 0x000000ffff00a224 */ /* 0x000fe200008e060d */
[----:B------:R-:W-:Y:S01]  /*4fd0*/  @!UP0 UIADD3 UR10, UPT, UPT, UR7, 0x20, URZ ;  /* 0x00000020070a8890 */ /* 0x000fe2000fffe0ff */
[----:B------:R-:W-:Y:S01]  /*4fe0*/  @P0 R2UR UR52, R4 ;  /* 0x00000000043402ca */ /* 0x000fe200000e0000 */
        /* <DEDUP_REMOVED lines=14> */
[----:B------:R-:W2:Y:S02]  /*50d0*/  SYNCS.PHASECHK.TRANS64.TRYWAIT P1, [UR20+0xb8], R9 ;  /* 0x0000b809ff0075a7 */ /* 0x000ea40008021114 */
[----:B-12---:R-:W-:Y:S05]  /*50e0*/  @!P1 BRA `(.L_x_73) ;  /* 0x0000004400a09947 */ /* 0x006fea0003800000 */
.L_x_168:
[----:B-1----:R-:W-:Y:S01]  /*50f0*/  @!P2 IMAD.MOV.U32 R0, RZ, 0x20, RZ ;  /* 0x00000020ff00a824 */ /* 0x002fe200078e00ff */
[----:B------:R-:W-:Y:S01]  /*5100*/  @!P2 IADD3 R2, P0, PT, R12, 0x680, RZ ;  /* 0x000006800c02a810 */ /* 0x000fe20007f1e0ff */
[----:B------:R-:W-:Y:S01]  /*5110*/  VOTEU.ALL UP0, P2 ;  /* 0x0000000000ff7886 */ /* 0x000fe20001000000 */
[----:B------:R-:W-:Y:S01]  /*5120*/  LOP3.LUT R10, R10, 0x1, RZ, 0x3c, !PT ;  /* 0x000000010a0a7812 */ /* 0x000fe200078e3cff */
[----:B------:R-:W-:Y:S01]  /*5130*/  @!P2 IMAD.MOV.U32 R0, RZ, 0x400, R0 ;  /* 0x00000400ff00a824 */ /* 0x000fe200078e0000 */
[----:B------:R-:W-:Y:S01]  /*5140*/  @!P2 R2UR UR5, R2 ;  /* 0x000000000205a2ca */ /* 0x000fe200000e0000 */
[----:B------:R-:W-:Y:S01]  /*5150*/  UIADD3 UR24, UPT, UPT, UR15, UR46, URZ ;  /* 0x0000002e0f187290 */ /* 0x000fe2000fffe0ff */
[----:B------:R-:W-:Y:S01]  /*5160*/  LOP3.LUT R8, R8, 0x1, RZ, 0x3c, !PT ;  /* 0x0000000108087812 */ /* 0x000fe200078e3cff */
[----:B------:R-:W-:Y:S01]  /*5170*/  @!UP0 UIADD3 UR8, UPT, UPT, UR20, 0x6200, URZ ;  /* 0x0000620014088890 */ /* 0x000fe2000fffe0ff */
[----:B------:R-:W-:Y:S01]  /*5180*/  @!P2 R2UR UR4, R0 ;  /* 0x000000000004a2ca */ /* 0x000fe200000e0000 */
[----:B------:R-:W-:Y:S01]  /*5190*/  @!P2 IMAD.X R0, RZ, RZ, R13, P0 ;  /* 0x000000ffff00a224 */ /* 0x000fe200000e060d */
[----:B------:R-:W-:Y:S02]  /*51a0*/  @!UP0 UIADD3 UR10, UPT, UPT, UR7, 0x30, URZ ;  /* 0x00000030070a8890 */ /* 0x000fe4000fffe0ff */
[----:B------:R-:W-:Y:S02]  /*51b0*/  @!UP0 UIADD3 UR9, UPT, UPT, UR20, 0x98, URZ ;  /* 0x0000009814098890 */ /* 0x000fe4000fffe0ff */
[----:B------:R-:W-:Y:S02]  /*51c0*/  UIADD3 UR51, UPT, UPT, UR16, UR45, URZ ;  /* 0x0000002d10337290 */ /* 0x000fe4000fffe0ff */
[----:B------:R-:W-:Y:S01]  /*51d0*/  UPLOP3.LUT UP4, UPT, UPT, UPT, UPT, 0x80, 0x8 ;  /* 0x000000000008789c */ /* 0x000fe20003f8f070 */
[----:B------:R-:W-:Y:S04]  /*51e0*/  IMAD.U32 R4, RZ, RZ, UR5 ;  /* 0x00000005ff047e24 */ /* 0x000fe8000f8e00ff */
[----:B------:R-:W-:Y:S01]  /*51f0*/  @!UP0 UPRMT UR6, UR4, 0x5410, URZ ;  /* 0x0000541004068896 */ /* 0x000fe200080000ff */
[----:B------:R-:W-:Y:S01]  /*5200*/  @!P2 R2UR UR4, R0 ;  /* 0x000000000004a2ca */ /* 0x000fe200000e0000 */
[----:B------:R-:W-:Y:S11]  /*5210*/  VOTEU.ALL UP0, P2 ;  /* 0x0000000000ff7886 */ /* 0x000ff60001000000 */
[----:B------:R-:W-:Y:S01]  /*5220*/  @!UPT UIADD3 URZ, UPT, UPT, URZ, URZ, URZ ;  /* 0x000000fffffff290 */ /* 0x000fe2000fffe0ff */
[----:B------:R-:W-:Y:S01]  /*5230*/  IMAD.U32 R5, RZ, RZ, UR4 ;  /* 0x00000004ff057e24 */ /* 0x000fe2000f8e00ff */
[----:B------:R-:W-:Y:S04]  /*5240*/  @!P2 R2UR UR4, R4 ;  /* 0x000000000404a2ca */ /* 0x000fe800000e0000 */
[----:B------:R-:W-:Y:S11]  /*5250*/  @!P2 R2UR UR5, R5 ;  /* 0x000000000505a2ca */ /* 0x000ff600000e0000 */
[----:B------:R-:W-:Y:S02]  /*5260*/  @!UPT UIADD3 URZ, UPT, UPT, URZ, URZ, URZ ;  /* 0x000000fffffff290 */ /* 0x000fe4000fffe0ff */
[----:B------:R1:W-:Y:S01]  /*5270*/  @!UP0 UTMALDG.5D.IM2COL [UR8], [UR4], UR6 ;  /* 0x00000008040083b4 */ /* 0x0003e20008060006 */
[----:B------:R1:W-:Y:S01]  /*5280*/  @!P2 SYNCS.ARRIVE.TRANS64.RED.A0TR RZ, [UR20+0x98], R3 ;  /* 0x00009803ffffa9a7 */ /* 0x0003e20008300414 */
[----:B------:R-:W-:Y:S01]  /*5290*/  SYNCS.ARRIVE.TRANS64.RED.A1T0 RZ, [UR48], RZ ;  /* 0x000000ffffff79a7 */ /* 0x000fe20008100430 */
[----:B------:R-:W-:Y:S05]  /*52a0*/  BRA.U UP2, `(.L_x_74) ;  /* 0xfffffff1021c7547 */ /* 0x000fea000b83ffff */
[----:B-1----:R-:W-:-:S04]  /*52b0*/  SHF.L.U32 R3, R10, 0x1f, RZ ;  /* 0x0000001f0a037819 */ /* 0x002fc800000006ff */
[----:B------:R-:W1:Y:S02]  /*52c0*/  SYNCS.PHASECHK.TRANS64.TRYWAIT P0, [UR20+0xa0], R3 ;  /* 0x0000a003ff0075a7 */ /* 0x000e640008001114 */
[----:B-1----:R-:W-:Y:S05]  /*52d0*/  @!P0 BRA `(.L_x_75) ;  /* 0x00000044003c8947 */ /* 0x002fea0003800000 */
.L_x_170:
[----:B------:R-:W2:Y:S02]  /*52e0*/  SYNCS.PHASECHK.TRANS64.TRYWAIT P0, [UR20+0xa8], R3 ;  /* 0x0000a803ff0075a7 */ /* 0x000ea40008001114 */
[----:B--2---:R-:W-:Y:S05]  /*52f0*/  @!P0 BRA `(.L_x_76) ;  /* 0x00000044004c8947 */ /* 0x004fea0003800000 */
.L_x_172:
[----:B------:R-:W2:Y:S02]  /*5300*/  SYNCS.PHASECHK.TRANS64.TRYWAIT P0, [UR20+0xb0], R3 ;  /* 0x0000b003ff0075a7 */ /* 0x000ea40008001114 */
[----:B--2---:R-:W-:Y:S05]  /*5310*/  @!P0 BRA `(.L_x_77) ;  /* 0x00000044005c8947 */ /* 0x004fea0003800000 */
.L_x_174:
[----:B-1----:R-:W-:-:S07]  /*5320*/  MOV R0, UR20 ;  /* 0x0000001400007c02 */ /* 0x002fce0008000f00 */
.L_x_78:
[----:B-1----:R-:W-:-:S04]  /*5330*/  SHF.L.U32 R3, R10, 0x1f, RZ ;  /* 0x0000001f0a037819 */ /* 0x002fc800000006ff */
[----:B------:R1:W2:Y:S03]  /*5340*/  SYNCS.PHASECHK.TRANS64.TRYWAIT P0, [R0+URZ+0xb8], R3 ;  /* 0x0000b803000075a7 */ /* 0x0002a600080011ff */
[----:B--2---:R-:W-:Y:S05]  /*5350*/  @!P0 NANOSLEEP.SYNCS 0x989680 ;  /* 0x009896800000895d */ /* 0x004fea0003900000 */
[----:B------:R-:W2:Y:S02]  /*5360*/  @!P0 SYNCS.PHASECHK.TRANS64 P0, [R0+URZ+0xb8], R3 ;  /* 0x0000b803000085a7 */ /* 0x000ea400080010ff */
[----:B--2---:R-:W-:Y:S05]  /*5370*/  @P0 EXIT ;  /* 0x000000000000094d */ /* 0x004fea0003800000 */
[----:B------:R-:W-:Y:S05]  /*5380*/  BRA `(.L_x_78) ;  /* 0xfffffffc00e87947 */ /* 0x000fea000383ffff */
.L_x_63:
[----:B------:R-:W-:-:S06]  /*5390*/  UISETP.GE.AND UP0, UPT, UR18, 0x4, UPT ;  /* 0x000000041200788c */ /* 0x000fcc000bf06270 */
[----:B------:R-:W-:-:S13]  /*53a0*/  PLOP3.LUT P0, PT, PT, PT, UP0, 0x80, 0x8 ;  /* 0x000000000008781c */ /* 0x000fda0003f0f008 */
[----:B-1----:R-:W-:Y:S05]  /*53b0*/  @!P0 EXIT ;  /* 0x000000000000894d */ /* 0x002fea0003800000 */
[----:B------:R-:W1:Y:S08]  /*53c0*/  S2UR UR4, SR_CgaCtaId ;  /* 0x00000000000479c3 */ /* 0x000e700000008800 */
[----:B------:R-:W-:Y:S01]  /*53d0*/  BAR.SYNC.DEFER_BLOCKING 0x6, 0xa0 ;  /* 0x0182800000007b1d */ /* 0x000fe20000010000 */
[C---:B------:R-:W-:Y:S01]  /*53e0*/  IMAD.SHL.U32 R0, R69.reuse, 0x10, RZ ;  /* 0x0000001045007824 */ /* 0x040fe200078e00ff */
[C---:B------:R-:W-:Y:S01]  /*53f0*/  SHF.L.U32 R23, R69.reuse, 0x10, RZ ;  /* 0x0000001045177819 */ /* 0x040fe200000006ff */
[C---:B------:R-:W-:Y:S01]  /*5400*/  IMAD.SHL.U32 R5, R69.reuse, 0x2, RZ ;  /* 0x0000000245057824 */ /* 0x040fe200078e00ff */
[----:B------:R-:W-:Y:S01]  /*5410*/  LOP3.LUT R70, R69, 0x60, RZ, 0xc0, !PT ;  /* 0x0000006045467812 */ /* 0x000fe200078ec0ff */
[----:B------:R-:W-:Y:S01]  /*5420*/  HFMA2 R67, -RZ, RZ, 0, 5.9604644775390625e-08 ;  /* 0x00000001ff437431 */ /* 0x000fe200000001ff */
[----:B------:R-:W-:-:S02]  /*5430*/  UMOV UR49, 0x400 ;  /* 0x0000040000317882 */ /* 0x000fc40000000000 */
[----:B------:R-:W2:Y:S01]  /*5440*/  LDC.64 R60, c[0x0][0x9b0] ;  /* 0x00026c00ff3c7b82 */ /* 0x000ea20000000a00 */
[----:B------:R-:W3:Y:S01]  /*5450*/  LDCU.128 UR8, c[0x0][0xb80] ;  /* 0x00017000ff0877ac */ /* 0x000ee20008000c00 */
[----:B------:R-:W-:Y:S01]  /*5460*/  LOP3.LUT R4, R0, 0x60, RZ, 0xc0, !PT ;  /* 0x0000006000047812 */ /* 0x000fe200078ec0ff */
[----:B------:R-:W-:Y:S01]  /*5470*/  HFMA2 R65, -RZ, RZ, 0, 0 ;  /* 0x00000000ff417431 */ /* 0x000fe200000001ff */
[----:B------:R-:W-:Y:S01]  /*5480*/  MOV R22, RZ ;  /* 0x000000ff00167202 */ /* 0x000fe20000000f00 */
[----:B------:R-:W-:Y:S01]  /*5490*/  IMAD.MOV.U32 R66, RZ, RZ, RZ ;  /* 0x000000ffff427224 */ /* 0x000fe200078e00ff */
[----:B------:R-:W-:Y:S01]  /*54a0*/  LOP3.LUT R5, R4, 0xc, R5, 0xf8, !PT ;  /* 0x0000000c04057812 */ /* 0x000fe200078ef805 */
[----:B------:R-:W4:Y:S01]  /*54b0*/  LDCU UR61, c[0x0][0x370] ;  /* 0x00006e00ff3d77ac */ /* 0x000f220008000800 */
[----:B------:R-:W2:Y:S01]  /*54c0*/  LDC.64 R42, c[0x0][0x9a8] ;  /* 0x00026a00ff2a7b82 */ /* 0x000ea20000000a00 */
[----:B------:R-:W-:Y:S02]  /*54d0*/  LOP3.LUT R23, R23, 0x600000, RZ, 0xc0, !PT ;  /* 0x0060000017177812 */ /* 0x000fe400078ec0ff */
[----:B------:R-:W-:Y:S01]  /*54e0*/  LOP3.LUT R5, R5, 0x790, R0, 0xf8, !PT ;  /* 0x0000079005057812 */ /* 0x000fe200078ef800 */
[----:B------:R-:W2:Y:S01]  /*54f0*/  LDCU UR48, c[0x0][0xc0c] ;  /* 0x00018180ff3077ac */ /* 0x000ea20008000800 */
[----:B-1----:R-:W-:Y:S01]  /*5500*/  ULEA UR49, UR4, UR49, 0x18 ;  /* 0x0000003104317291 */ /* 0x002fe2000f8ec0ff */
[----:B------:R-:W1:Y:S01]  /*5510*/  LDCU.64 UR4, c[0x0][0x990] ;  /* 0x00013200ff0477ac */ /* 0x000e620008000a00 */
[----:B---3--:R-:W-:Y:S01]  /*5520*/  IMAD.U32 R78, RZ, RZ, UR8 ;  /* 0x00000008ff4e7e24 */ /* 0x008fe2000f8e00ff */
[----:B------:R-:W-:Y:S01]  /*5530*/  MOV R76, UR10 ;  /* 0x0000000a004c7c02 */ /* 0x000fe20008000f00 */
[----:B------:R-:W-:Y:S01]  /*5540*/  IMAD.U32 R77, RZ, RZ, UR9 ;  /* 0x00000009ff4d7e24 */ /* 0x000fe2000f8e00ff */
[----:B------:R-:W3:Y:S01]  /*5550*/  LDCU UR38, c[0x0][0xc30] ;  /* 0x00018600ff2677ac */ /* 0x000ee20008000800 */
[----:B------:R-:W-:-:S03]  /*5560*/  IMAD.U32 R75, RZ, RZ, UR11 ;  /* 0x0000000bff4b7e24 */ /* 0x000fc6000f8e00ff */
[----:B------:R-:W4:Y:S01]  /*5570*/  LDS R2, [UR49+0x120] ;  /* 0x00012031ff027984 */ /* 0x000f220008000800 */
[----:B------:R-:W2:Y:S01]  /*5580*/  LDCU.64 UR54, c[0x0][0x988] ;  /* 0x00013100ff3677ac */ /* 0x000ea20008000a00 */
[----:B------:R-:W2:Y:S01]  /*5590*/  LDCU.64 UR46, c[0x0][0xc28] ;  /* 0x00018500ff2e77ac */ /* 0x000ea20008000a00 */
[----:B------:R-:W2:Y:S01]  /*55a0*/  LDCU.128 UR56, c[0x0][0xc10] ;  /* 0x00018200ff3877ac */ /* 0x000ea20008000c00 */
[----:B-1----:R-:W-:Y:S01]  /*55b0*/  IMAD.U32 R74, RZ, RZ, UR4 ;  /* 0x00000004ff4a7e24 */ /* 0x002fe2000f8e00ff */
[----:B------:R-:W-:Y:S01]  /*55c0*/  UIADD3 UR4, UPT, UPT, UR49, 0x200, URZ ;  /* 0x0000020031047890 */ /* 0x000fe2000fffe0ff */
[----:B------:R-:W-:Y:S01]  /*55d0*/  IMAD.U32 R73, RZ, RZ, UR5 ;  /* 0x00000005ff497e24 */ /* 0x000fe2000f8e00ff */
[----:B------:R-:W1:Y:S04]  /*55e0*/  LDCU UR60, c[0x0][0x374] ;  /* 0x00006e80ff3c77ac */ /* 0x000e680008000800 */
[----:B------:R-:W-:Y:S01]  /*55f0*/  IMAD.U32 R62, RZ, RZ, UR4 ;  /* 0x00000004ff3e7e24 */ /* 0x000fe2000f8e00ff */
[----:B------:R-:W-:Y:S01]  /*5600*/  UMOV UR53, URZ ;  /* 0x000000ff00357c82 */ /* 0x000fe20008000000 */
[----:B------:R-:W-:-:S02]  /*5610*/  UMOV UR50, URZ ;  /* 0x000000ff00327c82 */ /* 0x000fc40008000000 */
[----:B------:R-:W-:Y:S01]  /*5620*/  IMAD R68, R5, 0x4, R62 ;  /* 0x0000000405447824 */ /* 0x000fe200078e023e */
[C---:B----4-:R-:W-:Y:S02]  /*5630*/  IADD3 R3, PT, PT, R2.reuse, 0x40, RZ ;  /* 0x0000004002037810 */ /* 0x050fe40007ffe0ff */
[----:B------:R-:W-:Y:S02]  /*5640*/  LOP3.LUT R2, R2, 0xffff, RZ, 0xc0, !PT ;  /* 0x0000ffff02027812 */ /* 0x000fe400078ec0ff */
[----:B------:R-:W-:-:S05]  /*5650*/  LOP3.LUT R3, R3, 0xffff, RZ, 0xc0, !PT ;  /* 0x0000ffff03037812 */ /* 0x000fca00078ec0ff */
[----:B------:R4:W-:Y:S02]  /*5660*/  STL.64 [R1], R2 ;  /* 0x0000000201007387 */ /* 0x0009e40000100a00 */
[C---:B----4-:R-:W-:Y:S02]  /*5670*/  LOP3.LUT R3, R69.reuse, 0x2, RZ, 0xc0, !PT ;  /* 0x0000000245037812 */ /* 0x050fe400078ec0ff */
[----:B------:R-:W-:-:S03]  /*5680*/  LOP3.LUT R69, R69, 0x4, RZ, 0xc0, !PT ;  /* 0x0000000445457812 */ /* 0x000fc600078ec0ff */
[--C-:B------:R-:W-:Y:S02]  /*5690*/  IMAD R82, R3, -0x10, R68.reuse ;  /* 0xfffffff003527824 */ /* 0x100fe400078e0244 */
[----:B-123--:R-:W-:-:S07]  /*56a0*/  IMAD R80, R69, -0x10, R68 ;  /* 0xfffffff045507824 */ /* 0x00efce00078e0244 */
.L_x_122:
[----:B------:R-:W-:Y:S04]  /*56b0*/  SHF.L.U32 R3, R65, 0x1f, RZ ;  /* 0x0000001f41037819 */ /* 0x000fe800000006ff */
[----:B-1----:R-:W1:Y:S02]  /*56c0*/  SYNCS.PHASECHK.TRANS64.TRYWAIT P0, [UR49+0xd0], R3 ;  /* 0x0000d003ff0075a7 */ /* 0x002e640008001131 */
[----:B-123--:R-:W-:Y:S05]  /*56d0*/  @!P0 BRA `(.L_x_79) ;  /* 0x0000004000848947 */ /* 0x00efea0003800000 */
.L_x_176:
[----:B------:R-:W2:Y:S01]  /*56e0*/  LDS.128 R4, [UR49+0x110] ;  /* 0x00011031ff047984 */ /* 0x000ea20008000c00 */
[----:B------:R-:W-:Y:S01]  /*56f0*/  UIADD3 UR4, UPT, UPT, UR49, 0xd8, URZ ;  /* 0x000000d831047890 */ /* 0x000fe2000fffe0ff */
[----:B------:R-:W-:Y:S01]  /*5700*/  IMAD R2, R22, 0x4, R1 ;  /* 0x0000000416027824 */ /* 0x000fe200078e0201 */
[----:B------:R-:W-:Y:S01]  /*5710*/  UISETP.GE.AND UP0, UPT, UR39, 0x1, UPT ;  /* 0x000000012700788c */ /* 0x000fe2000bf06270 */
[----:B------:R-:W-:Y:S01]  /*5720*/  @!PT LDS RZ, [RZ] ;  /* 0x00000000fffff984 */ /* 0x000fe20000000800 */
[----:B------:R-:W-:Y:S01]  /*5730*/  @!PT LDS RZ, [RZ] ;  /* 0x00000000fffff984 */ /* 0x000fe20000000800 */
[----:B------:R-:W-:Y:S01]  /*5740*/  @!PT LDS RZ, [RZ] ;  /* 0x00000000fffff984 */ /* 0x000fe20000000800 */
[----:B------:R-:W-:Y:S01]  /*5750*/  @!PT LDS RZ, [RZ] ;  /* 0x00000000fffff984 */ /* 0x000fe20000000800 */
[----:B------:R3:W-:Y:S06]  /*5760*/  MEMBAR.ALL.CTA ;  /* 0x0000000000007992 */ /* 0x0007ec0000008000 */
[----:B---3--:R-:W3:Y:S01]  /*5770*/  FENCE.VIEW.ASYNC.S ;  /* 0x00000000000073c6 */ /* 0x008ee20000000000 */
[----:B------:R-:W-:Y:S09]  /*5780*/  UPRMT UR4, URZ, 0x654, UR4 ;  /* 0x00000654ff047896 */ /* 0x000ff20008000004 */
[----:B---3--:R-:W-:Y:S01]  /*5790*/  SYNCS.ARRIVE.TRANS64.RED.A1T0 RZ, [UR4], RZ ;  /* 0x000000ffffff79a7 */ /* 0x008fe20008100404 */
[----:B------:R-:W5:Y:S01]  /*57a0*/  LDL R2, [R2] ;  /* 0x0000000002027983 */ /* 0x000f620000100800 */
[----:B--2---:R-:W-:Y:S11]  /*57b0*/  LOP3.LUT P0, RZ, R6, 0x1, RZ, 0xc0, !PT ;  /* 0x0000000106ff7812 */ /* 0x004ff6000780c0ff */
[----:B------:R-:W-:Y:S02]  /*57c0*/  @!UPT UIADD3 URZ, UPT, UPT, URZ, URZ, URZ ;  /* 0x000000fffffff290 */ /* 0x000fe4000fffe0ff */
[----:B------:R-:W-:Y:S01]  /*57d0*/  VOTEU.ANY UP1, P0 ;  /* 0x0000000000ff7886 */ /* 0x000fe20000020100 */
[----:B------:R-:W-:Y:S01]  /*57e0*/  PLOP3.LUT P0, PT, PT, PT, UP1, 0x80, 0x8 ;  /* 0x000000000008781c */ /* 0x000fe20003f0f018 */
[----:B------:R-:W-:Y:S11]  /*57f0*/  UP2UR UR62, UPR, URZ, 0x2 ;  /* 0x00000002ff3e7883 */ /* 0x000ff60008000000 */
[----:B------:R-:W-:Y:S01]  /*5800*/  @!UPT UIADD3 URZ, UPT, UPT, URZ, URZ, URZ ;  /* 0x000000fffffff290 */ /* 0x000fe2000fffe0ff */
[----:B-1----:R-:W-:Y:S02]  /*5810*/  @P0 MOV R3, R4 ;  /* 0x0000000400030202 */ /* 0x002fe40000000f00 */
[----:B------:R-:W-:Y:S02]  /*5820*/  @P0 LOP3.LUT R0, R5, 0xffff, RZ, 0xc0, !PT ;  /* 0x0000ffff05000812 */ /* 0x000fe400078ec0ff */
[----:B------:R-:W-:Y:S02]  /*5830*/  @P0 R2UR UR5, R3 ;  /* 0x00000000030502ca */ /* 0x000fe400000e0000 */
[----:B------:R-:W-:Y:S11]  /*5840*/  @P0 R2UR UR4, R0 ;  /* 0x00000000000402ca */ /* 0x000ff600000e0000 */
[----:B------:R-:W-:Y:S02]  /*5850*/  @UP1 UMOV UR37, UR5 ;  /* 0x0000000500251c82 */ /* 0x000fe40008000000 */
[----:B------:R-:W-:Y:S01]  /*5860*/  @UP1 UMOV UR36, UR4 ;  /* 0x0000000400241c82 */ /* 0x000fe20008000000 */
[----:B------:R-:W-:Y:S05]  /*5870*/  BRA.U !UP0, `(.L_x_80) ;  /* 0x0000000108cc7547 */ /* 0x000fea000b800000 */
[----:B------:R-:W1:Y:S01]  /*5880*/  LDCU UR9, c[0x0][0xc20] ;  /* 0x00018400ff0977ac */ /* 0x000e620008000800 */
[----:B------:R-:W-:Y:S02]  /*5890*/  UIMAD.WIDE.U32 UR4, UR60, UR59, URZ ;  /* 0x0000003b3c0472a5 */ /* 0x000fe4000f8e00ff */
[----:B------:R-:W-:Y:S02]  /*58a0*/  UIMAD.WIDE.U32 UR6, UR61, UR56, URZ ;  /* 0x000000383d0672a5 */ /* 0x000fe4000f8e00ff */
[----:B------:R-:W-:Y:S02]  /*58b0*/  UIMAD.WIDE.U32 UR10, UR36, UR59, URZ ;  /* 0x0000003b240a72a5 */ /* 0x000fe4000f8e00ff */
[----:B------:R-:W-:Y:S02]  /*58c0*/  UISETP.NE.AND UP0, UPT, UR58, 0x1, UPT ;  /* 0x000000013a00788c */ /* 0x000fe4000bf05270 */
[----:B------:R-:W-:Y:S02]  /*58d0*/  UISETP.NE.AND UP1, UPT, UR48, 0x1, UPT ;  /* 0x000000013000788c */ /* 0x000fe4000bf25270 */
[----:B------:R-:W-:Y:S02]  /*58e0*/  UISETP.NE.AND UP2, UPT, UR39, 0x1, UPT ;  /* 0x000000012700788c */ /* 0x000fe4000bf45270 */
[----:B------:R-:W-:Y:S01]  /*58f0*/  UIMAD.WIDE.U32 UR12, UR37, UR56, URZ ;  /* 0x00000038250c72a5 */ /* 0x000fe2000f8e00ff */
[----:B------:R-:W-:Y:S01]  /*5900*/  UMOV UR4, UR5 ;  /* 0x0000000500047c82 */ /* 0x000fe20008000000 */
[----:B------:R-:W-:Y:S01]  /*5910*/  UMOV UR6, UR11 ;  /* 0x0000000b00067c82 */ /* 0x000fe20008000000 */
[----:B-1----:R-:W-:Y:S03]  /*5920*/  USHF.R.U32.HI UR8, URZ, UR9, UR4 ;  /* 0x00000009ff087299 */ /* 0x002fe60008011604 */
[----:B------:R-:W-:Y:S02]  /*5930*/  UMOV UR4, UR7 ;  /* 0x0000000700047c82 */ /* 0x000fe40008000000 */
[----:B------:R-:W-:Y:S02]  /*5940*/  USHF.R.U32.HI UR5, URZ, UR57, UR4 ;  /* 0x00000039ff057299 */ /* 0x000fe40008011604 */
[----:B------:R-:W-:Y:S02]  /*5950*/  USEL UR4, UR60, UR8, !UP0 ;  /* 0x000000083c047287 */ /* 0x000fe4000c000000 */
[----:B------:R-:W-:Y:S02]  /*5960*/  USHF.R.U32.HI UR8, URZ, UR9, UR6 ;  /* 0x00000009ff087299 */ /* 0x000fe40008011606 */
[----:B------:R-:W-:Y:S02]  /*5970*/  UIMAD.WIDE.U32 UR6, UR4, UR46, URZ ;  /* 0x0000002e040672a5 */ /* 0x000fe4000f8e00ff */
[----:B------:R-:W-:Y:S02]  /*5980*/  USEL UR9, UR61, UR5, !UP1 ;  /* 0x000000053d097287 */ /* 0x000fe4000c800000 */
[----:B------:R-:W-:Y:S02]  /*5990*/  USEL UR8, UR36, UR8, !UP0 ;  /* 0x0000000824087287 */ /* 0x000fe4000c000000 */
[----:B------:R-:W-:Y:S01]  /*59a0*/  UIMAD.WIDE.U32 UR10, UR9, UR46, URZ ;  /* 0x0000002e090a72a5 */ /* 0x000fe2000f8e00ff */
[----:B------:R-:W-:Y:S01]  /*59b0*/  UMOV UR6, UR7 ;  /* 0x0000000700067c82 */ /* 0x000fe20008000000 */
[----:B------:R-:W-:Y:S01]  /*59c0*/  UMOV UR5, UR13 ;  /* 0x0000000d00057c82 */ /* 0x000fe20008000000 */
[----:B------:R-:W-:Y:S02]  /*59d0*/  @UP2 USHF.R.U32.HI UR4, URZ, UR47, UR6 ;  /* 0x0000002fff042299 */ /* 0x000fe40008011606 */
[----:B------:R-:W-:Y:S02]  /*59e0*/  USHF.R.U32.HI UR5, URZ, UR57, UR5 ;  /* 0x00000039ff057299 */ /* 0x000fe40008011605 */
[----:B------:R-:W-:Y:S02]  /*59f0*/  UIMAD UR4, UR39, UR4, URZ ;  /* 0x00000004270472a4 */ /* 0x000fe4000f8e02ff */
[----:B------:R-:W-:Y:S02]  /*5a00*/  USEL UR5, UR37, UR5, !UP1 ;  /* 0x0000000525057287 */ /* 0x000fe4000c800000 */
[----:B------:R-:W-:Y:S01]  /*5a10*/  UISETP.GE.AND UP0, UPT, UR8, UR4, UPT ;  /* 0x000000040800728c */ /* 0x000fe2000bf06270 */
[----:B------:R-:W-:Y:S01]  /*5a20*/  UMOV UR6, UR11 ;  /* 0x0000000b00067c82 */ /* 0x000fe20008000000 */
[----:B------:R-:W-:Y:S02]  /*5a30*/  UIMAD.WIDE.U32 UR10, UR8, UR46, URZ ;  /* 0x0000002e080a72a5 */ /* 0x000fe4000f8e00ff */
[----:B------:R-:W-:Y:S04]  /*5a40*/  @UP2 USHF.R.U32.HI UR9, URZ, UR47, UR6 ;  /* 0x0000002fff092299 */ /* 0x000fe80008011606 */
[----:B------:R-:W-:Y:S01]  /*5a50*/  UIMAD UR6, UR39, UR9, URZ ;  /* 0x00000009270672a4 */ /* 0x000fe2000f8e02ff */
[----:B------:R-:W-:Y:S03]  /*5a60*/  UMOV UR4, UR11 ;  /* 0x0000000b00047c82 */ /* 0x000fe60008000000 */
[----:B------:R-:W-:Y:S02]  /*5a70*/  UISETP.GE.OR UP0, UPT, UR5, UR6, UP0 ;  /* 0x000000060500728c */ /* 0x000fe40008706670 */
[----:B------:R-:W-:Y:S02]  /*5a80*/  USHF.R.U32.HI UR4, URZ, UR47, UR4 ;  /* 0x0000002fff047299 */ /* 0x000fe40008011604 */
[----:B------:R-:W-:Y:S02]  /*5a90*/  UIMAD.WIDE.U32 UR6, UR5, UR46, URZ ;  /* 0x0000002e050672a5 */ /* 0x000fe4000f8e00ff */
[----:B------:R-:W-:Y:S02]  /*5aa0*/  USEL UR11, UR8, UR4, !UP2 ;  /* 0x00000004080b7287 */ /* 0x000fe4000d000000 */
[----:B------:R-:W-:Y:S02]  /*5ab0*/  UIADD3 UR6, UPT, UPT, -UR5, URZ, URZ ;  /* 0x000000ff05067290 */ /* 0x000fe4000fffe1ff */
[----:B------:R-:W-:Y:S02]  /*5ac0*/  UIADD3 UR10, UPT, UPT, -UR11, URZ, URZ ;  /* 0x000000ff0b0a7290 */ /* 0x000fe4000fffe1ff */
[----:B------:R-:W-:Y:S02]  /*5ad0*/  UIMAD UR6, UR48, UR6, UR37 ;  /* 0x00000006300672a4 */ /* 0x000fe4000f8e0225 */
[----:B------:R-:W-:Y:S01]  /*5ae0*/  UIMAD UR10, UR39, UR10, UR8 ;  /* 0x0000000a270a72a4 */ /* 0x000fe2000f8e0208 */
[----:B------:R-:W-:Y:S01]  /*5af0*/  @!UP0 UMOV UR4, UR7 ;  /* 0x0000000700048c82 */ /* 0x000fe20008000000 */
[----:B------:R-:W-:Y:S02]  /*5b00*/  UIADD3 UR7, UPT, UPT, -UR8, URZ, URZ ;  /* 0x000000ff08077290 */ /* 0x000fe4000fffe1ff */
[----:B------:R-:W-:Y:S04]  /*5b10*/  @!UP0 USHF.R.U32.HI UR4, URZ, UR47, UR4 ;  /* 0x0000002fff048299 */ /* 0x000fe80008011604 */
[----:B------:R-:W-:Y:S04]  /*5b20*/  @!UP0 USEL UR4, UR5, UR4, !UP2 ;  /* 0x0000000405048287 */ /* 0x000fe8000d000000 */
[----:B------:R-:W-:Y:S02]  /*5b30*/  @!UP0 UIMAD UR9, UR9, UR10, UR4 ;  /* 0x0000000a090982a4 */ /* 0x000fe4000f8e0204 */
[----:B------:R-:W-:Y:S02]  /*5b40*/  @!UP0 UIADD3 UR10, UPT, UPT, UR11, -UR4, URZ ;  /* 0x800000040b0a8290 */ /* 0x000fe4000fffe0ff */
[----:B------:R-:W-:Y:S02]  /*5b50*/  UIMAD UR4, UR58, UR7, UR36 ;  /* 0x000000073a0472a4 */ /* 0x000fe4000f8e0224 */
[----:B------:R-:W-:Y:S03]  /*5b60*/  @!UP0 UIMAD UR8, UR10, UR39, UR5 ;  /* 0x000000270a0882a4 */ /* 0x000fe6000f8e0205 */
[----:B------:R-:W-:Y:S02]  /*5b70*/  @!UP0 UMOV UR5, UR9 ;  /* 0x0000000900058c82 */ /* 0x000fe40008000000 */
[----:B------:R-:W-:Y:S02]  /*5b80*/  UIMAD UR37, UR5, UR48, UR6 ;  /* 0x00000030052572a4 */ /* 0x000fe4000f8e0206 */
[----:B------:R-:W-:Y:S11]  /*5b90*/  UIMAD UR36, UR8, UR58, UR4 ;  /* 0x0000003a082472a4 */ /* 0x000ff6000f8e0204 */
[----:B------:R-:W-:Y:S01]  /*5ba0*/  @!UPT UIADD3 URZ, UPT, UPT, URZ, URZ, URZ ;  /* 0x000000fffffff290 */ /* 0x000fe2000fffe0ff */
.L_x_80:
[----:B------:R-:W-:Y:S01]  /*5bb0*/  UISETP.NE.AND UP0, UPT, UR38, 0x1, UPT ;  /* 0x000000012600788c */ /* 0x000fe2000bf05270 */
[----:B------:R-:W-:Y:S01]  /*5bc0*/  @P0 SHF.R.U32.HI R4, RZ, 0x10, R5 ;  /* 0x00000010ff040819 */ /* 0x000fe20000011605 */
[----:B------:R-:W-:Y:S01]  /*5bd0*/  USHF.L.U32 UR41, UR24, 0x6, URZ ;  /* 0x0000000618297899 */ /* 0x000fe200080006ff */
[----:B------:R-:W-:Y:S02]  /*5be0*/  BSSY.RECONVERGENT B6, `(.L_x_81) ;  /* 0x0000034000067945 */ /* 0x000fe40003800200 */
[----:B------:R-:W-:Y:S02]  /*5bf0*/  @P0 R2UR UR63, R4 ;  /* 0x00000000043f02ca */ /* 0x000fe400000e0000 */
[----:B------:R-:W-:Y:S04]  /*5c00*/  LOP3.LUT P0, RZ, R62, 0x1b0, RZ, 0xc0, !PT ;  /* 0x000001b03eff7812 */ /* 0x000fe8000780c0ff */
[----:B------:R-:W1:Y:S01]  /*5c10*/  @!UP0 LDCU.128 UR12, c[0x0][0xc10] ;  /* 0x00018200ff0c87ac */ /* 0x000e620008000c00 */
[----:B------:R-:W2:Y:S01]  /*5c20*/  @!UP0 LDCU UR5, c[0x0][0xc0c] ;  /* 0x00018180ff0587ac */ /* 0x000ea20008000800 */
[----:B------:R-:W3:Y:S01]  /*5c30*/  @!UP0 LDCU UR10, c[0x0][0xc20] ;  /* 0x00018400ff0a87ac */ /* 0x000ee20008000800 */
[----:B-1----:R-:W-:Y:S02]  /*5c40*/  UIMAD.WIDE.U32 UR8, UR37, UR12, URZ ;  /* 0x0000000c250872a5 */ /* 0x002fe4000f8e00ff */
[----:B------:R-:W-:Y:S02]  /*5c50*/  UIMAD.WIDE.U32 UR6, UR36, UR15, URZ ;  /* 0x0000000f240672a5 */ /* 0x000fe4000f8e00ff */
[----:B------:R-:W-:Y:S03]  /*5c60*/  @!UP0 UISETP.NE.AND UP1, UPT, UR14, 0x1, UPT ;  /* 0x000000010e00888c */ /* 0x000fe6000bf25270 */
[----:B------:R-:W-:Y:S01]  /*5c70*/  @!UP0 UMOV UR4, UR9 ;  /* 0x0000000900048c82 */ /* 0x000fe20008000000 */
[----:B--2---:R-:W-:Y:S02]  /*5c80*/  @!UP0 UISETP.NE.AND UP2, UPT, UR5, 0x1, UPT ;  /* 0x000000010500888c */ /* 0x004fe4000bf45270 */
[----:B------:R-:W-:Y:S01]  /*5c90*/  @!UP0 USHF.R.U32.HI UR4, URZ, UR13, UR4 ;  /* 0x0000000dff048299 */ /* 0x000fe20008011604 */
[----:B------:R-:W-:Y:S02]  /*5ca0*/  @!UP0 UMOV UR6, UR7 ;  /* 0x0000000700068c82 */ /* 0x000fe40008000000 */
[----:B---3--:R-:W-:Y:S02]  /*5cb0*/  @!UP0 USHF.R.U32.HI UR6, URZ, UR10, UR6 ;  /* 0x0000000aff068299 */ /* 0x008fe40008011606 */
[----:B------:R-:W-:Y:S02]  /*5cc0*/  @!UP0 USEL UR7, UR37, UR4, !UP2 ;  /* 0x0000000425078287 */ /* 0x000fe4000d000000 */
[----:B------:R-:W-:Y:S04]  /*5cd0*/  @!UP0 USEL UR6, UR36, UR6, !UP1 ;  /* 0x0000000624068287 */ /* 0x000fe8000c800000 */
[----:B------:R-:W-:Y:S02]  /*5ce0*/  @!UP0 UIADD3 UR4, UPT, UPT, -UR7, UR6, URZ ;  /* 0x0000000607048290 */ /* 0x000fe4000fffe1ff */
[----:B------:R-:W-:Y:S02]  /*5cf0*/  @!UP0 UIADD3 UR6, UPT, UPT, UR7, -UR6, URZ ;  /* 0x8000000607068290 */ /* 0x000fe4000fffe0ff */
[----:B------:R-:W-:Y:S02]  /*5d00*/  @!UP0 UIMAD UR37, UR4, UR5, UR37 ;  /* 0x00000005042582a4 */ /* 0x000fe4000f8e0225 */
[----:B------:R-:W-:Y:S01]  /*5d10*/  @!UP0 UIMAD UR36, UR6, UR14, UR36 ;  /* 0x0000000e062482a4 */ /* 0x000fe2000f8e0224 */
[----:B------:R-:W-:Y:S11]  /*5d20*/  @!P0 BRA `(.L_x_82) ;  /* 0x00000000007c8947 */ /* 0x000ff60003800000 */
[----:B------:R-:W1:Y:S01]  /*5d30*/  LDCU.64 UR8, c[0x4][0x80] ;  /* 0x01001000ff0877ac */ /* 0x000e620008000a00 */
[----:B------:R-:W-:Y:S01]  /*5d40*/  MOV R16, 0x0 ;  /* 0x0000000000107802 */ /* 0x000fe20000000f00 */
[----:B------:R-:W-:Y:S02]  /*5d50*/  HFMA2 R12, -RZ, RZ, 0, 5.9604644775390625e-08 ;  /* 0x00000001ff0c7431 */ /* 0x000fe400000001ff */
[----:B------:R-:W-:Y:S01]  /*5d60*/  IMAD.MOV.U32 R8, RZ, RZ, 0x70 ;  /* 0x00000070ff087424 */ /* 0x000fe200078e00ff */
[----:B------:R2:W3:Y:S01]  /*5d70*/  LDC.64 R14, c[0x4][R16] ;  /* 0x01000000100e7b82 */ /* 0x0004e20000000a00 */
[----:B------:R-:W4:Y:S01]  /*5d80*/  LDCU.64 UR6, c[0x4][0x88] ;  /* 0x01001100ff0677ac */ /* 0x000f220008000a00 */
[----:B------:R-:W-:Y:S01]  /*5d90*/  IMAD.MOV.U32 R13, RZ, RZ, RZ ;  /* 0x000000ffff0d7224 */ /* 0x000fe200078e00ff */
[----:B------:R-:W2:Y:S01]  /*5da0*/  LDCU.64 UR4, c[0x4][0x8] ;  /* 0x01000100ff0477ac */ /* 0x000ea20008000a00 */
[----:B-1----:R-:W-:Y:S01]  /*5db0*/  MOV R5, UR9 ;  /* 0x0000000900057c02 */ /* 0x002fe20008000f00 */
[----:B------:R-:W-:Y:S01]  /*5dc0*/  IMAD.U32 R4, RZ, RZ, UR8 ;  /* 0x00000008ff047e24 */ /* 0x000fe2000f8e00ff */
[----:B----4-:R-:W-:Y:S01]  /*5dd0*/  MOV R7, UR7 ;  /* 0x0000000700077c02 */ /* 0x010fe20008000f00 */
[----:B------:R-:W-:Y:S01]  /*5de0*/  IMAD.U32 R6, RZ, RZ, UR6 ;  /* 0x00000006ff067e24 */ /* 0x000fe2000f8e00ff */
[----:B--2---:R-:W-:Y:S01]  /*5df0*/  MOV R11, UR5 ;  /* 0x00000005000b7c02 */ /* 0x004fe20008000f00 */
[----:B------:R-:W-:Y:S02]  /*5e00*/  IMAD.U32 R10, RZ, RZ, UR4 ;  /* 0x00000004ff0a7e24 */ /* 0x000fe4000f8e00ff */
[----:B------:R-:W-:Y:S07]  /*5e10*/  LEPC R20, `(.L_x_83) ;  /* 0x000000001014794e */ /* 0x000fee0000000000 */
[----:B---3-5:R-:W-:Y:S05]  /*5e20*/  CALL.ABS.NOINC R14 ;  /* 0x000000000e007343 */ /* 0x028fea0003c00000 */
.L_x_83:
[----:B------:R-:W1:Y:S01]  /*5e30*/  LDCU.64 UR8, c[0x4][0x80] ;  /* 0x01001000ff0877ac */ /* 0x000e620008000a00 */
[----:B------:R-:W2:Y:S01]  /*5e40*/  LDC.64 R16, c[0x4][R16] ;  /* 0x0100000010107b82 */ /* 0x000ea20000000a00 */
[----:B------:R-:W-:Y:S02]  /*5e50*/  HFMA2 R12, -RZ, RZ, 0, 5.9604644775390625e-08 ;  /* 0x00000001ff0c7431 */ /* 0x000fe400000001ff */
[----:B------:R-:W-:Y:S02]  /*5e60*/  IMAD.MOV.U32 R8, RZ, RZ, 0x70 ;  /* 0x00000070ff087424 */ /* 0x000fe400078e00ff */
[----:B------:R-:W-:Y:S01]  /*5e70*/  IMAD.MOV.U32 R13, RZ, RZ, RZ ;  /* 0x000000ffff0d7224 */ /* 0x000fe200078e00ff */
[----:B------:R-:W3:Y:S01]  /*5e80*/  LDCU.64 UR6, c[0x4][0x88] ;  /* 0x01001100ff0677ac */ /* 0x000ee20008000a00 */
[----:B------:R-:W4:Y:S01]  /*5e90*/  LDCU.64 UR4, c[0x4][0x8] ;  /* 0x01000100ff0477ac */ /* 0x000f220008000a00 */
[----:B-1----:R-:W-:Y:S02]  /*5ea0*/  MOV R4, UR8 ;  /* 0x0000000800047c02 */ /* 0x002fe40008000f00 */
[----:B------:R-:W-:Y:S02]  /*5eb0*/  MOV R5, UR9 ;  /* 0x0000000900057c02 */ /* 0x000fe40008000f00 */
[----:B---3--:R-:W-:Y:S01]  /*5ec0*/  MOV R7, UR7 ;  /* 0x0000000700077c02 */ /* 0x008fe20008000f00 */
[----:B------:R-:W-:Y:S01]  /*5ed0*/  IMAD.U32 R6, RZ, RZ, UR6 ;  /* 0x00000006ff067e24 */ /* 0x000fe2000f8e00ff */
[----:B----4-:R-:W-:Y:S01]  /*5ee0*/  MOV R11, UR5 ;  /* 0x00000005000b7c02 */ /* 0x010fe20008000f00 */
[----:B------:R-:W-:Y:S02]  /*5ef0*/  IMAD.U32 R10, RZ, RZ, UR4 ;  /* 0x00000004ff0a7e24 */ /* 0x000fe4000f8e00ff */
[----:B------:R-:W-:Y:S07]  /*5f00*/  LEPC R20, `(.L_x_82) ;  /* 0x000000001014794e */ /* 0x000fee0000000000 */
[----:B--2---:R-:W-:Y:S05]  /*5f10*/  CALL.ABS.NOINC R16 ;  /* 0x0000000010007343 */ /* 0x004fea0003c00000 */
.L_x_82:
[----:B------:R-:W-:Y:S05]  /*5f20*/  BSYNC.RECONVERGENT B6 ;  /* 0x0000000000067941 */ /* 0x000fea0003800200 */
.L_x_81:
[----:B------:R-:W-:Y:S02]  /*5f30*/  R2UR UR6, R79 ;  /* 0x000000004f0672ca */ /* 0x000fe400000e0000 */
[----:B------:R-:W-:Y:S02]  /*5f40*/  R2UR UR5, R74 ;  /* 0x000000004a0572ca */ /* 0x000fe400000e0000 */
[----:B------:R-:W-:Y:S02]  /*5f50*/  R2UR UR4, R73 ;  /* 0x00000000490472ca */ /* 0x000fe400000e0000 */
[----:B------:R-:W-:Y:S02]  /*5f60*/  ISETP.NE.U32.AND P4, PT, R60, RZ, PT ;  /* 0x000000ff3c00720c */ /* 0x000fe40003f85070 */
[----:B------:R-:W-:Y:S02]  /*5f70*/  ISETP.NE.U32.AND P2, PT, RZ, UR54, PT ;  /* 0x00000036ff007c0c */ /* 0x000fe4000bf45070 */
[----:B------:R-:W-:Y:S02]  /*5f80*/  ISETP.NE.AND.EX P4, PT, R61, RZ, PT, P4 ;  /* 0x000000ff3d00720c */ /* 0x000fe40003f85340 */
[----:B------:R-:W-:Y:S01]  /*5f90*/  ISETP.NE.AND.EX P2, PT, RZ, UR55, PT, P2 ;  /* 0x00000037ff007c0c */ /* 0x000fe2000bf45320 */
[----:B------:R-:W-:Y:S02]  /*5fa0*/  UISETP.NE.AND UP2, UPT, UR6, URZ, UPT ;  /* 0x000000ff0600728c */ /* 0x000fe4000bf45270 */
[----:B------:R-:W-:Y:S04]  /*5fb0*/  UISETP.NE.U32.AND UP0, UPT, UR5, URZ, UPT ;  /* 0x000000ff0500728c */ /* 0x000fe8000bf05070 */
[----:B------:R-:W-:Y:S01]  /*5fc0*/  UISETP.NE.AND.EX UP1, UPT, UR4, URZ, UPT, UP0 ;  /* 0x000000ff0400728c */ /* 0x000fe2000bf25300 */
[----:B------:R-:W-:Y:S01]  /*5fd0*/  PLOP3.LUT P1, PT, PT, PT, UP2, 0x80, 0x8 ;  /* 0x000000000008781c */ /* 0x000fe20003f2f028 */
[----:B------:R-:W-:Y:S03]  /*5fe0*/  UPLOP3.LUT UP0, UPT, UPT, UPT, UPT, 0x40, 0x4 ;  /* 0x000000000004789c */ /* 0x000fe60003f0e870 */
[----:B------:R-:W-:Y:S06]  /*5ff0*/  @UP2 UPLOP3.LUT UP0, UPT, UPT, UPT, UP1, 0x80, 0x8 ;  /* 0x000000000008289c */ /* 0x000fec0003f0f010 */
[----:B------:R-:W-:Y:S01]  /*6000*/  PLOP3.LUT P0, PT, PT, PT, UP0, 0x80, 0x8 ;  /* 0x000000000008781c */ /* 0x000fe20003f0f008 */
[----:B------:R-:W-:Y:S01]  /*6010*/  @!UPT UIADD3 URZ, UPT, UPT, URZ, URZ, URZ ;  /* 0x000000fffffff290 */ /* 0x000fe2000fffe0ff */
[----:B------:R-:W-:Y:S11]  /*6020*/  BRA.U !UP1, `(.L_x_84) ;  /* 0x0000000109407547 */ /* 0x000ff6000b800000 */
[----:B------:R-:W-:Y:S01]  /*6030*/  UISETP.NE.U32.AND UP0, UPT, UR54, URZ, UPT ;  /* 0x000000ff3600728c */ /* 0x000fe2000bf05070 */
[----:B------:R-:W-:Y:S01]  /*6040*/  R2UR UR6, R74 ;  /* 0x000000004a0672ca */ /* 0x000fe200000e0000 */
[----:B------:R-:W1:Y:S01]  /*6050*/  LDCU.64 UR8, c[0x0][0x358] ;  /* 0x00006b00ff0877ac */ /* 0x000e620008000a00 */
[----:B------:R-:W-:Y:S02]  /*6060*/  HFMA2 R71, -RZ, RZ, 0, 5.9604644775390625e-08 ;  /* 0x00000001ff477431 */ /* 0x000fe400000001ff */
[----:B------:R-:W-:Y:S01]  /*6070*/  IMAD.MOV.U32 R0, RZ, RZ, 0x1 ;  /* 0x00000001ff007424 */ /* 0x000fe200078e00ff */
[----:B------:R-:W-:Y:S06]  /*6080*/  UISETP.NE.AND.EX UP0, UPT, UR55, URZ, UPT, UP0 ;  /* 0x000000ff3700728c */ /* 0x000fec000bf05300 */
[----:B------:R-:W-:Y:S05]  /*6090*/  PLOP3.LUT P3, PT, PT, PT, UP0, 0x80, 0x8 ;  /* 0x000000000008781c */ /* 0x000fea0003f6f008 */
[----:B------:R-:W2:Y:S01]  /*60a0*/  @UP0 LDCU.64 UR4, c[0x0][0x988] ;  /* 0x00013100ff0407ac */ /* 0x000ea20008000a00 */
[----:B------:R-:W-:Y:S07]  /*60b0*/  @UP0 UIMAD UR6, UR52, UR6, URZ ;  /* 0x00000006340602a4 */ /* 0x000fee000f8e02ff */
[----:B------:R-:W-:Y:S01]  /*60c0*/  @!P3 PRMT R71, R0, 0x7610, R71 ;  /* 0x000076100047b816 */ /* 0x000fe20000000047 */
[----:B--2---:R-:W-:Y:S06]  /*60d0*/  @UP0 UIMAD.WIDE UR4, UR6, 0x4, UR4 ;  /* 0x00000004060408a5 */ /* 0x004fec000f8e0204 */
[----:B------:R-:W-:Y:S02]  /*60e0*/  IMAD.U32 R4, RZ, RZ, UR4 ;  /* 0x00000004ff047e24 */ /* 0x000fe4000f8e00ff */
[----:B------:R-:W-:Y:S03]  /*60f0*/  IMAD.U32 R5, RZ, RZ, UR5 ;  /* 0x00000005ff057e24 */ /* 0x000fe6000f8e00ff */
[----:B------:R-:W2:Y:S02]  /*6100*/  @!UP0 LDCU UR4, c[0x0][0x980] ;  /* 0x00013000ff0487ac */ /* 0x000ea40008000800 */
[----:B-1---5:R1:W5:Y:S02]  /*6110*/  @P3 LDG.E R27, desc[UR8][R4.64] ;  /* 0x00000008041b3981 */ /* 0x022364000c1e1900 */
[----:B-12---:R-:W-:Y:S02]  /*6120*/  @!P3 MOV R27, UR4 ;  /* 0x00000004001bbc02 */ /* 0x006fe40008000f00 */
.L_x_84:
[----:B------:R-:W-:Y:S05]  /*6130*/  @!P4 BRA `(.L_x_85) ;  /* 0x000000000024c947 */ /* 0x000fea0003800000 */
[----:B------:R-:W-:Y:S01]  /*6140*/  ISETP.NE.U32.AND P3, PT, R42, RZ, PT ;  /* 0x000000ff2a00720c */ /* 0x000fe20003f65070 */
[----:B------:R-:W1:Y:S03]  /*6150*/  LDCU.64 UR4, c[0x0][0x358] ;  /* 0x00006b00ff0477ac */ /* 0x000e660008000a00 */
[----:B------:R-:W-:Y:S11]  /*6160*/  ISETP.NE.AND.EX P3, PT, R43, RZ, PT, P3 ;  /* 0x000000ff2b00720c */ /* 0x000ff60003f65330 */
[----:B------:R-:W-:Y:S02]  /*6170*/  @!UPT UIADD3 URZ, UPT, UPT, URZ, URZ, URZ ;  /* 0x000000fffffff290 */ /* 0x000fe4000fffe0ff */
[----:B------:R-:W2:Y:S01]  /*6180*/  @P3 LDC.64 R4, c[0x0][0x9a8] ;  /* 0x00026a00ff043b82 */ /* 0x000ea20000000a00 */
[----:B------:R-:W-:Y:S04]  /*6190*/  @P3 IMAD R0, R60, UR52, RZ ;  /* 0x000000343c003c24 */ /* 0x000fe8000f8e02ff */
[----:B--2---:R-:W-:Y:S05]  /*61a0*/  @P3 IMAD.WIDE R4, R0, 0x4, R4 ;  /* 0x0000000400043825 */ /* 0x004fea00078e0204 */
[----:B-1---5:R1:W5:Y:S02]  /*61b0*/  @P3 LDG.E R24, desc[UR4][R4.64] ;  /* 0x0000000404183981 */ /* 0x022364000c1e1900 */
[----:B-1----:R-:W2:Y:S02]  /*61c0*/  @!P3 LDC R24, c[0x0][0x9a0] ;  /* 0x00026800ff18bb82 */ /* 0x002ea40000000800 */
.L_x_85:
[----:B-----5:R-:W-:Y:S01]  /*61d0*/  FSETP.NEU.AND P3, PT, R27, RZ, PT ;  /* 0x000000ff1b00720b */ /* 0x020fe20003f6d000 */
[----:B------:R-:W1:Y:S01]  /*61e0*/  LDCU.128 UR12, c[0x0][0xb90] ;  /* 0x00017200ff0c77ac */ /* 0x000e620008000c00 */
[----:B------:R-:W-:Y:S01]  /*61f0*/  SEL R4, RZ, 0xffffffff, P2 ;  /* 0xffffffffff047807 */ /* 0x000fe20001000000 */
[----:B------:R-:W-:Y:S01]  /*6200*/  BSSY B1, `(.L_x_86) ;  /* 0x0000057000017945 */ /* 0x000fe20003800000 */
[----:B------:R-:W-:Y:S01]  /*6210*/  @P1 LOP3.LUT P2, RZ, R71, 0xff, RZ, 0xc0, !PT ;  /* 0x000000ff47ff1812 */ /* 0x000fe2000784c0ff */
[----:B------:R-:W-:Y:S01]  /*6220*/  IMAD.MOV.U32 R90, RZ, RZ, 0x1 ;  /* 0x00000001ff5a7424 */ /* 0x000fe200078e00ff */
[----:B------:R-:W-:Y:S01]  /*6230*/  @P1 SEL R3, RZ, 0xffffffff, P3 ;  /* 0xffffffffff031807 */ /* 0x000fe20001800000 */
[----:B------:R-:W-:Y:S01]  /*6240*/  IMAD.IADD R25, R23, 0x1, R2 ;  /* 0x0000000117197824 */ /* 0x000fe200078e0202 */
[----:B------:R-:W-:Y:S01]  /*6250*/  LOP3.LUT R67, R67, 0x1, RZ, 0x3c, !PT ;  /* 0x0000000143437812 */ /* 0x000fe200078e3cff */
[----:B------:R-:W3:Y:S01]  /*6260*/  LDCU UR11, c[0x0][0xba0] ;  /* 0x00017400ff0b77ac */ /* 0x000ee20008000800 */
[----:B------:R-:W-:Y:S01]  /*6270*/  @P0 SEL R3, R4, R3, !P2 ;  /* 0x0000000304030207 */ /* 0x000fe20005000000 */
[----:B------:R-:W-:Y:S01]  /*6280*/  IMAD R88, R69, -0x10, R82 ;  /* 0xfffffff045587824 */ /* 0x000fe200078e0252 */
[----:B------:R-:W-:Y:S01]  /*6290*/  LEA R89, R22, UR49, 0x3 ;  /* 0x0000003116597c11 */ /* 0x000fe2000f8e18ff */
[----:B------:R-:W-:Y:S01]  /*62a0*/  USHF.L.U32 UR8, UR51, 0x7, URZ ;  /* 0x0000000733087899 */ /* 0x000fe200080006ff */
[----:B------:R-:W-:Y:S01]  /*62b0*/  @P1 LOP3.LUT R3, R3, 0x1, RZ, 0xc0, !PT ;  /* 0x0000000103031812 */ /* 0x000fe200078ec0ff */
[----:B------:R-:W-:Y:S01]  /*62c0*/  IMAD.MOV.U32 R91, RZ, RZ, RZ ;  /* 0x000000ffff5b7224 */ /* 0x000fe200078e00ff */
[----:B------:R-:W-:Y:S02]  /*62d0*/  SHF.L.U32 R0, R66, 0x1f, RZ ;  /* 0x0000001f42007819 */ /* 0x000fe400000006ff */
[----:B------:R-:W-:Y:S02]  /*62e0*/  CS2R R46, SRZ ;  /* 0x00000000002e7805 */ /* 0x000fe4000001ff00 */
[----:B------:R-:W-:Y:S01]  /*62f0*/  ISETP.NE.U32.OR P5, PT, R3, 0x1, !P1 ;  /* 0x000000010300780c */ /* 0x000fe20004fa5470 */
[----:B------:R-:W-:Y:S01]  /*6300*/  IMAD.U32 R85, RZ, RZ, UR8 ;  /* 0x00000008ff557e24 */ /* 0x000fe2000f8e00ff */
[----:B------:R-:W-:Y:S02]  /*6310*/  R2UR UR4, R77 ;  /* 0x000000004d0472ca */ /* 0x000fe400000e0000 */
[----:B------:R-:W-:Y:S02]  /*6320*/  CS2R R44, SRZ ;  /* 0x00000000002c7805 */ /* 0x000fe4000001ff00 */
[----:B------:R-:W-:Y:S02]  /*6330*/  R2UR UR6, R76 ;  /* 0x000000004c0672ca */ /* 0x000fe400000e0000 */
[----:B------:R-:W-:Y:S02]  /*6340*/  CS2R R50, SRZ ;  /* 0x0000000000327805 */ /* 0x000fe4000001ff00 */
[----:B------:R-:W-:Y:S02]  /*6350*/  R2UR UR10, R78 ;  /* 0x000000004e0a72ca */ /* 0x000fe400000e0000 */
[----:B------:R-:W-:Y:S02]  /*6360*/  CS2R R48, SRZ ;  /* 0x0000000000307805 */ /* 0x000fe4000001ff00 */
[----:B------:R-:W-:Y:S02]  /*6370*/  R2UR UR9, R75 ;  /* 0x000000004b0972ca */ /* 0x000fe400000e0000 */
[----:B------:R-:W-:Y:S02]  /*6380*/  CS2R R54, SRZ ;  /* 0x0000000000367805 */ /* 0x000fe4000001ff00 */
[----:B------:R-:W-:Y:S02]  /*6390*/  PLOP3.LUT P2, PT, PT, PT, UP1, 0x80, 0x8 ;  /* 0x000000000008781c */ /* 0x000fe40003f4f018 */
[----:B------:R-:W-:Y:S02]  /*63a0*/  CS2R R52, SRZ ;  /* 0x0000000000347805 */ /* 0x000fe4000001ff00 */
[----:B------:R-:W-:Y:S02]  /*63b0*/  LOP3.LUT P4, R86, R71, 0xff, RZ, 0xc0, !PT ;  /* 0x000000ff47567812 */ /* 0x000fe4000788c0ff */
[----:B------:R-:W-:Y:S02]  /*63c0*/  CS2R R58, SRZ ;  /* 0x00000000003a7805 */ /* 0x000fe4000001ff00 */
[----:B------:R-:W-:Y:S01]  /*63d0*/  @P5 SHF.L.U32 R7, R67, 0x1f, RZ ;  /* 0x0000001f43075819 */ /* 0x000fe200000006ff */
[----:B------:R-:W-:Y:S01]  /*63e0*/  UIMAD.WIDE.U32 UR4, UR8, UR4, URZ ;  /* 0x00000004080472a5 */ /* 0x000fe2000f8e00ff */
[----:B------:R-:W-:Y:S02]  /*63f0*/  SEL R3, RZ, 0xffffffff, P3 ;  /* 0xffffffffff037807 */ /* 0x000fe40001800000 */
[----:B------:R-:W-:Y:S01]  /*6400*/  CS2R R56, SRZ ;  /* 0x0000000000387805 */ /* 0x000fe2000001ff00 */
[----:B------:R-:W4:Y:S01]  /*6410*/  @P5 SYNCS.PHASECHK.TRANS64.TRYWAIT P1, [UR49+0x80], R7 ;  /* 0x00008007ff0055a7 */ /* 0x000f220008021131 */
[----:B------:R-:W-:Y:S01]  /*6420*/  UISETP.NE.AND UP0, UPT, UR10, 0x1, UPT ;  /* 0x000000010a00788c */ /* 0x000fe2000bf05270 */
[----:B------:R-:W-:Y:S01]  /*6430*/  P2R R87, PR, RZ, 0x20 ;  /* 0x00000020ff577803 */ /* 0x000fe20000000000 */
[----:B------:R-:W-:Y:S01]  /*6440*/  USHF.R.U32.HI UR5, URZ, UR6, UR5 ;  /* 0x00000006ff057299 */ /* 0x000fe20008011605 */
[----:B------:R-:W-:Y:S03]  /*6450*/  @P2 SEL R3, R4, R3, !P4 ;  /* 0x0000000304032207 */ /* 0x000fe60006000000 */
[----:B------:R-:W-:Y:S02]  /*6460*/  USEL UR5, UR8, UR5, !UP0 ;  /* 0x0000000508057287 */ /* 0x000fe4000c000000 */
[----:B------:R-:W-:Y:S01]  /*6470*/  UISETP.NE.AND UP0, UPT, UR9, 0x1, UPT ;  /* 0x000000010900788c */ /* 0x000fe2000bf05270 */
[----:B------:R-:W-:Y:S03]  /*6480*/  LOP3.LUT R3, R3, 0x1, RZ, 0xc0, !PT ;  /* 0x0000000103037812 */ /* 0x000fe600078ec0ff */
[----:B------:R-:W-:Y:S02]  /*6490*/  IMAD R6, RZ, RZ, -UR5 ;  /* 0x80000005ff067e24 */ /* 0x000fe4000f8e02ff */
[----:B------:R-:W-:Y:S01]  /*64a0*/  IMAD.U32 R84, RZ, RZ, UR5 ;  /* 0x00000005ff547e24 */ /* 0x000fe2000f8e00ff */
[----:B------:R2:W2:Y:S01]  /*64b0*/  SYNCS.PHASECHK.TRANS64.TRYWAIT P0, [R89+URZ+0xe0], R0 ;  /* 0x0000e000590075a7 */ /* 0x0004a200080011ff */
[----:B-1----:R-:W-:Y:S01]  /*64c0*/  UIMAD.WIDE.U32 UR6, UR5, UR12, URZ ;  /* 0x0000000c050672a5 */ /* 0x002fe2000f8e00ff */
[----:B------:R-:W-:Y:S06]  /*64d0*/  IMAD R85, R6, UR10, R85 ;  /* 0x0000000a06557c24 */ /* 0x000fec000f8e0255 */
[----:B------:R-:W-:Y:S02]  /*64e0*/  UMOV UR4, UR7 ;  /* 0x0000000700047c82 */ /* 0x000fe40008000000 */
[----:B------:R-:W-:Y:S04]  /*64f0*/  USHF.R.U32.HI UR4, URZ, UR13, UR4 ;  /* 0x0000000dff047299 */ /* 0x000fe80008011604 */
[----:B------:R-:W-:Y:S02]  /*6500*/  USEL UR4, UR5, UR4, !UP0 ;  /* 0x0000000405047287 */ /* 0x000fe4000c000000 */
[----:B------:R-:W-:Y:S02]  /*6510*/  UISETP.NE.AND UP0, UPT, UR14, 0x1, UPT ;  /* 0x000000010e00788c */ /* 0x000fe4000bf05270 */
[----:B------:R-:W-:Y:S02]  /*6520*/  UIMAD.WIDE.U32 UR6, UR4, UR15, URZ ;  /* 0x0000000f040672a5 */ /* 0x000fe4000f8e00ff */
[----:B------:R-:W-:Y:S02]  /*6530*/  IMAD.U32 R83, RZ, RZ, UR4 ;  /* 0x00000004ff537e24 */ /* 0x000fe4000f8e00ff */
[----:B------:R-:W-:Y:S01]  /*6540*/  PLOP3.LUT P2, PT, PT, PT, UP0, 0x80, 0x8 ;  /* 0x000000000008781c */ /* 0x000fe20003f4f008 */
[----:B------:R-:W-:Y:S02]  /*6550*/  IMAD R5, RZ, RZ, -UR4 ;  /* 0x80000004ff057e24 */ /* 0x000fe4000f8e02ff */
[----:B------:R-:W-:Y:S01]  /*6560*/  UMOV UR6, UR7 ;  /* 0x0000000700067c82 */ /* 0x000fe20008000000 */
[----:B------:R-:W-:Y:S01]  /*6570*/  IMAD.U32 R81, RZ, RZ, UR4 ;  /* 0x00000004ff517e24 */ /* 0x000fe2000f8e00ff */
[----:B---3--:R-:W-:Y:S01]  /*6580*/  USHF.R.U32.HI UR6, URZ, UR11, UR6 ;  /* 0x0000000bff067299 */ /* 0x008fe20008011606 */
[----:B------:R-:W-:Y:S05]  /*6590*/  IMAD R84, R5, UR9, R84 ;  /* 0x0000000905547c24 */ /* 0x000fea000f8e0254 */
[----:B------:R-:W-:Y:S02]  /*65a0*/  SEL R83, R83, UR6, !P2 ;  /* 0x0000000653537c07 */ /* 0x000fe4000d000000 */
[----:B------:R-:W-:Y:S03]  /*65b0*/  ISETP.NE.U32.AND P2, PT, R3, 0x1, PT ;  /* 0x000000010300780c */ /* 0x000fe60003f45070 */
[----:B------:R-:W-:Y:S01]  /*65c0*/  IMAD.MOV R4, RZ, RZ, -R83 ;  /* 0x000000ffff047224 */ /* 0x000fe200078e0a53 */
[----:B------:R-:W-:Y:S03]  /*65d0*/  P2R R92, PR, RZ, 0x4 ;  /* 0x00000004ff5c7803 */ /* 0x000fe60000000000 */
[----:B------:R-:W-:Y:S01]  /*65e0*/  IMAD R81, R4, UR14, R81 ;  /* 0x0000000e04517c24 */ /* 0x000fe2000f8e0251 */
[----:B----4-:R-:W-:Y:S01]  /*65f0*/  @P5 SEL R90, RZ, 0x1, !P1 ;  /* 0x00000001ff5a5807 */ /* 0x010fe20004800000 */
[----:B------:R-:W-:Y:S06]  /*6600*/  @!P5 BRA `(.L_x_87) ;  /* 0x000000000058d947 */ /* 0x000fec0003800000 */
[----:B------:R-:W-:Y:S01]  /*6610*/  IMAD.MOV.U32 R47, RZ, RZ, RZ ;  /* 0x000000ffff2f7224 */ /* 0x000fe200078e00ff */
[----:B------:R-:W-:Y:S01]  /*6620*/  ISETP.NE.AND P1, PT, R90, RZ, PT ;  /* 0x000000ff5a00720c */ /* 0x000fe20003f25270 */
[----:B------:R-:W-:Y:S01]  /*6630*/  BSSY B0, `(.L_x_88) ;  /* 0x000000c000007945 */ /* 0x000fe20003800000 */
[----:B------:R-:W-:Y:S02]  /*6640*/  CS2R R58, SRZ ;  /* 0x00000000003a7805 */ /* 0x000fe4000001ff00 */
[----:B------:R-:W-:Y:S02]  /*6650*/  CS2R R56, SRZ ;  /* 0x0000000000387805 */ /* 0x000fe4000001ff00 */
[----:B------:R-:W-:Y:S02]  /*6660*/  CS2R R54, SRZ ;  /* 0x0000000000367805 */ /* 0x000fe4000001ff00 */
[----:B------:R-:W-:Y:S02]  /*6670*/  CS2R R52, SRZ ;  /* 0x0000000000347805 */ /* 0x000fe4000001ff00 */
[----:B------:R-:W-:Y:S02]  /*6680*/  CS2R R50, SRZ ;  /* 0x0000000000327805 */ /* 0x000fe4000001ff00 */
[----:B------:R-:W-:Y:S02]  /*6690*/  CS2R R48, SRZ ;  /* 0x0000000000307805 */ /* 0x000fe4000001ff00 */
[----:B------:R-:W-:Y:S01]  /*66a0*/  CS2R R44, SRZ ;  /* 0x00000000002c7805 */ /* 0x000fe2000001ff00 */
[----:B------:R-:W-:Y:S06]  /*66b0*/  @P1 BRA `(.L_x_89) ;  /* 0x00000000000c1947 */ /* 0x000fec0003800000 */
[----:B------:R-:W-:Y:S04]  /*66c0*/  SHF.L.U32 R3, R67, 0x1f, RZ ;  /* 0x0000001f43037819 */ /* 0x000fe800000006ff */
[----:B------:R-:W1:Y:S02]  /*66d0*/  SYNCS.PHASECHK.TRANS64.TRYWAIT P1, [UR49+0x80], R3 ;  /* 0x00008003ff0075a7 */ /* 0x000e640008021131 */
[----:B-1----:R-:W-:Y:S05]  /*66e0*/  @!P1 BRA `(.L_x_90) ;  /* 0x0000003000989947 */ /* 0x002fea0003800000 */
.L_x_89:
[----:B------:R-:W-:Y:S05]  /*66f0*/  BSYNC B0 ;  /* 0x0000000000007941 */ /* 0x000fea0003800000 */
.L_x_88:
[----:B------:R-:W-:Y:S01]  /*6700*/  ISETP.NE.AND P1, PT, R92, RZ, PT ;  /* 0x000000ff5c00720c */ /* 0x000fe20003f25270 */
[----:B------:R-:W-:Y:S11]  /*6710*/  HFMA2 R91, -RZ, RZ, 0, 5.9604644775390625e-08 ;  /* 0x00000001ff5b7431 */ /* 0x000ff600000001ff */
[----:B------:R-:W-:Y:S01]  /*6720*/  @!UPT UIADD3 URZ, UPT, UPT, URZ, URZ, URZ ;  /* 0x000000fffffff290 */ /* 0x000fe2000fffe0ff */
[----:B------:R3:W4:Y:S04]  /*6730*/  @P1 LDS.128 R56, [R68] ;  /* 0x0000000044381984 */ /* 0x0007280000000c00 */
[----:B------:R3:W1:Y:S04]  /*6740*/  @P1 LDS.128 R52, [R82+0x10] ;  /* 0x0000100052341984 */ /* 0x0006680000000c00 */
[----:B------:R3:W1:Y:S04]  /*6750*/  @P1 LDS.128 R48, [R80+0x20] ;  /* 0x0000200050301984 */ /* 0x0006680000000c00 */
[----:B------:R3:W1:Y:S02]  /*6760*/  @P1 LDS.128 R44, [R88+0x30] ;  /* 0x00003000582c1984 */ /* 0x0006640000000c00 */
.L_x_87:
[----:B------:R-:W-:Y:S05]  /*6770*/  BSYNC B1 ;  /* 0x0000000000017941 */ /* 0x000fea0003800000 */
.L_x_86:
[----:B-1----:R-:W-:Y:S04]  /*6780*/  SHF.R.U32.HI R3, RZ, 0x15, R25 ;  /* 0x00000015ff037819 */ /* 0x002fe80000011619 */
[----:B------:R-:W-:Y:S01]  /*6790*/  LOP3.LUT P1, RZ, R3, 0x3, R72, 0x48, !PT ;  /* 0x0000000303ff7812 */ /* 0x000fe20007824848 */
[----:B------:R-:W-:Y:S01]  /*67a0*/  @!UPT UIADD3 URZ, UPT, UPT, URZ, URZ, URZ ;  /* 0x000000fffffff290 */ /* 0x000fe2000fffe0ff */
[----:B--2---:R-:W-:Y:S11]  /*67b0*/  @P0 BRA `(.L_x_91) ;  /* 0x0000000000080947 */ /* 0x004ff60003800000 */
[----:B------:R-:W1:Y:S02]  /*67c0*/  SYNCS.PHASECHK.TRANS64.TRYWAIT P0, [R89+URZ+0xe0], R0 ;  /* 0x0000e000590075a7 */ /* 0x000e6400080011ff */
[----:B-1----:R-:W-:Y:S05]  /*67d0*/  @!P0 BRA `(.L_x_92) ;  /* 0x0000003000748947 */ /* 0x002fea0003800000 */
.L_x_91:
[----:B------:R-:W-:Y:S05]  /*67e0*/  @!P1 BRA `(.L_x_93) ;  /* 0x0000000000409947 */ /* 0x000fea0003800000 */
[----:B------:R-:W2:Y:S01]  /*67f0*/  LDCU.64 UR8, c[0x4][0x70] ;  /* 0x01000e00ff0877ac */ /* 0x000ea20008000a00 */
[----:B------:R-:W-:Y:S01]  /*6800*/  MOV R3, 0x0 ;  /* 0x0000000000037802 */ /* 0x000fe20000000f00 */
[----:B------:R-:W-:Y:S02]  /*6810*/  HFMA2 R12, -RZ, RZ, 0, 5.9604644775390625e-08 ;  /* 0x00000001ff0c7431 */ /* 0x000fe400000001ff */
[----:B------:R-:W-:Y:S02]  /*6820*/  IMAD.MOV.U32 R8, RZ, RZ, 0x192 ;  /* 0x00000192ff087424 */ /* 0x000fe400078e00ff */
[----:B------:R-:W-:Y:S01]  /*6830*/  IMAD.MOV.U32 R13, RZ, RZ, RZ ;  /* 0x000000ffff0d7224 */ /* 0x000fe200078e00ff */
[----:B------:R-:W5:Y:S01]  /*6840*/  LDCU.64 UR6, c[0x4][0x78] ;  /* 0x01000f00ff0677ac */ /* 0x000f620008000a00 */
[----:B------:R-:W1:Y:S01]  /*6850*/  LDC.64 R2, c[0x4][R3] ;  /* 0x0100000003027b82 */ /* 0x000e620000000a00 */
[----:B------:R-:W3:Y:S01]  /*6860*/  LDCU.64 UR4, c[0x4][0x10] ;  /* 0x01000200ff0477ac */ /* 0x000ee20008000a00 */
[----:B--2---:R-:W-:Y:S01]  /*6870*/  MOV R5, UR9 ;  /* 0x0000000900057c02 */ /* 0x004fe20008000f00 */
[----:B------:R-:W-:Y:S01]  /*6880*/  IMAD.U32 R4, RZ, RZ, UR8 ;  /* 0x00000008ff047e24 */ /* 0x000fe2000f8e00ff */
[----:B-----5:R-:W-:Y:S01]  /*6890*/  MOV R7, UR7 ;  /* 0x0000000700077c02 */ /* 0x020fe20008000f00 */
[----:B------:R-:W-:Y:S01]  /*68a0*/  IMAD.U32 R6, RZ, RZ, UR6 ;  /* 0x00000006ff067e24 */ /* 0x000fe2000f8e00ff */
[----:B---3--:R-:W-:Y:S01]  /*68b0*/  MOV R11, UR5 ;  /* 0x00000005000b7c02 */ /* 0x008fe20008000f00 */
[----:B------:R-:W-:Y:S02]  /*68c0*/  IMAD.U32 R10, RZ, RZ, UR4 ;  /* 0x00000004ff0a7e24 */ /* 0x000fe4000f8e00ff */
[----:B------:R-:W-:Y:S07]  /*68d0*/  LEPC R20, `(.L_x_93) ;  /* 0x000000001014794e */ /* 0x000fee0000000000 */
[----:B-1--4-:R-:W-:Y:S05]  /*68e0*/  CALL.ABS.NOINC R2 ;  /* 0x0000000002007343 */ /* 0x012fea0003c00000 */
.L_x_93:
[----:B----4-:R-:W-:Y:S01]  /*68f0*/  LOP3.LUT R20, R56, 0xffffe000, RZ, 0xc0, !PT ;  /* 0xffffe00038147812 */ /* 0x010fe200078ec0ff */
[----:B------:R-:W-:Y:S05]  /*6900*/  WARPSYNC.ALL ;  /* 0x0000000000007948 */ /* 0x000fea0003800000 */
[----:B------:R-:W-:Y:S01]  /*6910*/  R2UR UR4, R25 ;  /* 0x00000000190472ca */ /* 0x000fe200000e0000 */
[----:B------:R-:W-:Y:S01]  /*6920*/  BSSY.RECONVERGENT B0, `(.L_x_94) ;  /* 0x000005b000007945 */ /* 0x000fe20003800200 */
[----:B------:R-:W-:Y:S02]  /*6930*/  LOP3.LUT R21, R57, 0xffffe000, RZ, 0xc0, !PT ;  /* 0xffffe00039157812 */ /* 0x000fe400078ec0ff */
[----:B------:R-:W-:Y:S02]  /*6940*/  LOP3.LUT R26, R58, 0xffffe000, RZ, 0xc0, !PT ;  /* 0xffffe0003a1a7812 */ /* 0x000fe400078ec0ff */
[----:B------:R-:W-:Y:S02]  /*6950*/  LOP3.LUT R33, R52, 0xffffe000, RZ, 0xc0, !PT ;  /* 0xffffe00034217812 */ /* 0x000fe400078ec0ff */
[----:B------:R-:W-:Y:S05]  /*6960*/  ISETP.NE.AND P0, PT, R70, RZ, PT ;  /* 0x000000ff4600720c */ /* 0x000fea0003f05270 */
[----:B------:R-:W1:Y:S02]  /*6970*/  LDTM.x16 R4, tmem[UR4] ;  /* 0x00000004000479ee */ /* 0x000e640008240000 */
[C---:B-1----:R-:W-:Y:S01]  /*6980*/  FMUL R0, R24.reuse, R4 ;  /* 0x0000000418007220 */ /* 0x042fe20000400000 */
[C---:B------:R-:W-:Y:S01]  /*6990*/  FMUL R2, R24.reuse, R5 ;  /* 0x0000000518027220 */ /* 0x040fe20000400000 */
[C---:B------:R-:W-:Y:S01]  /*69a0*/  FMUL R3, R24.reuse, R6 ;  /* 0x0000000618037220 */ /* 0x040fe20000400000 */
[----:B------:R-:W-:Y:S01]  /*69b0*/  FMUL R7, R24, R7 ;  /* 0x0000000718077220 */ /* 0x000fe20000400000 */
[----:B------:R-:W-:Y:S01]  /*69c0*/  FFMA R28, R27, R20, R0 ;  /* 0x000000141b1c7223 */ /* 0x000fe20000000000 */
[----:B------:R-:W-:Y:S01]  /*69d0*/  LOP3.LUT R20, R59, 0xffffe000, RZ, 0xc0, !PT ;  /* 0xffffe0003b147812 */ /* 0x000fe200078ec0ff */
[C---:B------:R-:W-:Y:S01]  /*69e0*/  FFMA R29, R27.reuse, R21, R2 ;  /* 0x000000151b1d7223 */ /* 0x040fe20000000002 */
[----:B------:R-:W-:Y:S01]  /*69f0*/  LOP3.LUT R21, R54, 0xffffe000, RZ, 0xc0, !PT ;  /* 0xffffe00036157812 */ /* 0x000fe200078ec0ff */
[----:B------:R-:W-:Y:S01]  /*6a00*/  FFMA R30, R27, R26, R3 ;  /* 0x0000001a1b1e7223 */ /* 0x000fe20000000003 */
[----:B------:R-:W-:Y:S01]  /*6a10*/  LOP3.LUT R26, R53, 0xffffe000, RZ, 0xc0, !PT ;  /* 0xffffe000351a7812 */ /* 0x000fe200078ec0ff */
[----:B------:R-:W-:Y:S01]  /*6a20*/  FFMA R31, R27, R20, R7 ;  /* 0x000000141b1f7223 */ /* 0x000fe20000000007 */
[----:B------:R-:W-:Y:S01]  /*6a30*/  LOP3.LUT R20, R55, 0xffffe000, RZ, 0xc0, !PT ;  /* 0xffffe00037147812 */ /* 0x000fe200078ec0ff */
[C---:B------:R-:W-:Y:S01]  /*6a40*/  FMUL R4, R24.reuse, R8 ;  /* 0x0000000818047220 */ /* 0x040fe20000400000 */
[----:B------:R-:W-:Y:S01]  /*6a50*/  F2FP.TF32.F32.PACK_B R28, R28 ;  /* 0x0000001cff1c723e */ /* 0x000fe200024050ff */
[C---:B------:R-:W-:Y:S01]  /*6a60*/  FMUL R5, R24.reuse, R9 ;  /* 0x0000000918057220 */ /* 0x040fe20000400000 */
[----:B------:R-:W-:Y:S01]  /*6a70*/  F2FP.TF32.F32.PACK_B R29, R29 ;  /* 0x0000001dff1d723e */ /* 0x000fe200024050ff */
[C---:B------:R-:W-:Y:S01]  /*6a80*/  FMUL R6, R24.reuse, R10 ;  /* 0x0000000a18067220 */ /* 0x040fe20000400000 */
[----:B------:R-:W-:Y:S01]  /*6a90*/  FMUL R11, R24, R11 ;  /* 0x0000000b180b7220 */ /* 0x000fe20000400000 */
[----:B------:R-:W-:Y:S01]  /*6aa0*/  F2FP.TF32.F32.PACK_B R30, R30 ;  /* 0x0000001eff1e723e */ /* 0x000fe200024050ff */
[C---:B------:R-:W-:Y:S01]  /*6ab0*/  FFMA R4, R27.reuse, R33, R4 ;  /* 0x000000211b047223 */ /* 0x040fe20000000004 */
[----:B------:R-:W-:Y:S01]  /*6ac0*/  F2FP.TF32.F32.PACK_B R31, R31 ;  /* 0x0000001fff1f723e */ /* 0x000fe200024050ff */
[C---:B------:R-:W-:Y:S01]  /*6ad0*/  FFMA R5, R27.reuse, R26, R5 ;  /* 0x0000001a1b057223 */ /* 0x040fe20000000005 */
[C---:B------:R-:W-:Y:S01]  /*6ae0*/  FFMA R6, R27.reuse, R21, R6 ;  /* 0x000000151b067223 */ /* 0x040fe20000000006 */
[----:B------:R-:W-:Y:S01]  /*6af0*/  FFMA R7, R27, R20, R11 ;  /* 0x000000141b077223 */ /* 0x000fe2000000000b */
[----:B------:R-:W-:Y:S01]  /*6b00*/  LOP3.LUT R33, R48, 0xffffe000, RZ, 0xc0, !PT ;  /* 0xffffe00030217812 */ /* 0x000fe200078ec0ff */
[----:B------:R1:W-:Y:S01]  /*6b10*/  STS.128 [R68], R28 ;  /* 0x0000001c44007388 */ /* 0x0003e20000000c00 */
[----:B------:R-:W-:Y:S01]  /*6b20*/  LOP3.LUT R26, R49, 0xffffe000, RZ, 0xc0, !PT ;  /* 0xffffe000311a7812 */ /* 0x000fe200078ec0ff */
[C---:B------:R-:W-:Y:S01]  /*6b30*/  FMUL R8, R24.reuse, R12 ;  /* 0x0000000c18087220 */ /* 0x040fe20000400000 */
[----:B------:R-:W-:Y:S01]  /*6b40*/  FMUL R9, R24, R13 ;  /* 0x0000000d18097220 */ /* 0x000fe20000400000 */
[----:B------:R-:W-:Y:S01]  /*6b50*/  LOP3.LUT R21, R50, 0xffffe000, RZ, 0xc0, !PT ;  /* 0xffffe00032157812 */ /* 0x000fe200078ec0ff */
[C---:B------:R-:W-:Y:S01]  /*6b60*/  FMUL R10, R24.reuse, R14 ;  /* 0x0000000e180a7220 */ /* 0x040fe20000400000 */
[----:B------:R-:W-:Y:S01]  /*6b70*/  LOP3.LUT R20, R51, 0xffffe000, RZ, 0xc0, !PT ;  /* 0xffffe00033147812 */ /* 0x000fe200078ec0ff */
[----:B------:R-:W-:Y:S01]  /*6b80*/  FMUL R15, R24, R15 ;  /* 0x0000000f180f7220 */ /* 0x000fe20000400000 */
[----:B------:R-:W-:Y:S01]  /*6b90*/  F2FP.TF32.F32.PACK_B R4, R4 ;  /* 0x00000004ff04723e */ /* 0x000fe200024050ff */
[C---:B------:R-:W-:Y:S01]  /*6ba0*/  FFMA R8, R27.reuse, R33, R8 ;  /* 0x000000211b087223 */ /* 0x040fe20000000008 */
[----:B------:R-:W-:Y:S01]  /*6bb0*/  F2FP.TF32.F32.PACK_B R5, R5 ;  /* 0x00000005ff05723e */ /* 0x000fe200024050ff */
[C---:B------:R-:W-:Y:S01]  /*6bc0*/  FFMA R9, R27.reuse, R26, R9 ;  /* 0x0000001a1b097223 */ /* 0x040fe20000000009 */
[----:B------:R-:W-:Y:S01]  /*6bd0*/  F2FP.TF32.F32.PACK_B R6, R6 ;  /* 0x00000006ff06723e */ /* 0x000fe200024050ff */
[C---:B------:R-:W-:Y:S01]  /*6be0*/  FFMA R10, R27.reuse, R21, R10 ;  /* 0x000000151b0a7223 */ /* 0x040fe2000000000a */
[----:B------:R-:W-:Y:S01]  /*6bf0*/  F2FP.TF32.F32.PACK_B R7, R7 ;  /* 0x00000007ff07723e */ /* 0x000fe200024050ff */
[----:B------:R-:W-:Y:S01]  /*6c00*/  FFMA R11, R27, R20, R15 ;  /* 0x000000141b0b7223 */ /* 0x000fe2000000000f */
[----:B------:R-:W-:Y:S01]  /*6c10*/  LOP3.LUT R33, R44, 0xffffe000, RZ, 0xc0, !PT ;  /* 0xffffe0002c217812 */ /* 0x000fe200078ec0ff */
[C---:B------:R-:W-:Y:S01]  /*6c20*/  FMUL R12, R24.reuse, R16 ;  /* 0x00000010180c7220 */ /* 0x040fe20000400000 */
[----:B------:R-:W-:Y:S01]  /*6c30*/  LOP3.LUT R26, R45, 0xffffe000, RZ, 0xc0, !PT ;  /* 0xffffe0002d1a7812 */ /* 0x000fe200078ec0ff */
[----:B------:R1:W-:Y:S01]  /*6c40*/  STS.128 [R82+0x10], R4 ;  /* 0x0000100452007388 */ /* 0x0003e20000000c00 */
        /* <DEDUP_REMOVED lines=13> */
[----:B------:R-:W-:Y:S02]  /*6d20*/  F2FP.TF32.F32.PACK_B R12, R12 ;  /* 0x0000000cff0c723e */ /* 0x000fe400024050ff */
[----:B------:R-:W-:Y:S01]  /*6d30*/  F2FP.TF32.F32.PACK_B R13, R13 ;  /* 0x0000000dff0d723e */ /* 0x000fe200024050ff */
[----:B------:R1:W-:Y:S01]  /*6d40*/  STS.128 [R80+0x20], R8 ;  /* 0x0000200850007388 */ /* 0x0003e20000000c00 */
[----:B------:R-:W-:Y:S02]  /*6d50*/  F2FP.TF32.F32.PACK_B R14, R14 ;  /* 0x0000000eff0e723e */ /* 0x000fe400024050ff */
[----:B------:R-:W-:Y:S05]  /*6d60*/  F2FP.TF32.F32.PACK_B R15, R15 ;  /* 0x0000000fff0f723e */ /* 0x000fea00024050ff */
[----:B------:R1:W-:Y:S01]  /*6d70*/  STS.128 [R88+0x30], R12 ;  /* 0x0000300c58007388 */ /* 0x0003e20000000c00 */
[----:B------:R-:W-:Y:S01]  /*6d80*/  @!PT LDS RZ, [RZ] ;  /* 0x00000000fffff984 */ /* 0x000fe20000000800 */
[----:B------:R-:W-:Y:S01]  /*6d90*/  @!PT LDS RZ, [RZ] ;  /* 0x00000000fffff984 */ /* 0x000fe20000000800 */
[----:B------:R-:W-:Y:S01]  /*6da0*/  @!PT LDS RZ, [RZ] ;  /* 0x00000000fffff984 */ /* 0x000fe20000000800 */
[----:B------:R-:W-:Y:S01]  /*6db0*/  @!PT LDS RZ, [RZ] ;  /* 0x00000000fffff984 */ /* 0x000fe20000000800 */
[----:B------:R2:W-:Y:S07]  /*6dc0*/  MEMBAR.ALL.CTA ;  /* 0x0000000000007992 */ /* 0x0005ee0000008000 */
[----:B--2---:R-:W2:Y:S02]  /*6dd0*/  FENCE.VIEW.ASYNC.S ;  /* 0x00000000000073c6 */ /* 0x004ea40000000000 */
[----:B--2---:R-:W-:Y:S06]  /*6de0*/  BAR.SYNC.DEFER_BLOCKING 0x1, 0x80 ;  /* 0x0042000000007b1d */ /* 0x004fec0000010000 */
[----:B------:R-:W-:Y:S05]  /*6df0*/  @P0 BRA `(.L_x_95) ;  /* 0x0000000000340947 */ /* 0x000fea0003800000 */
[----:B------:R-:W2:Y:S01]  /*6e00*/  LDCU.64 UR6, c[0x0][0x348] ;  /* 0x00006900ff0677ac */ /* 0x000ea20008000a00 */
[----:B------:R-:W-:Y:S02]  /*6e10*/  R2UR UR42, R85 ;  /* 0x00000000552a72ca */ /* 0x000fe400000e0000 */
[----:B------:R-:W-:Y:S01]  /*6e20*/  R2UR UR43, R84 ;  /* 0x00000000542b72ca */ /* 0x000fe200000e0000 */
[----:B------:R-:W-:Y:S01]  /*6e30*/  UIADD3 UR4, UPT, UPT, UR49, 0x200, URZ ;  /* 0x0000020031047890 */ /* 0x000fe2000fffe0ff */
[----:B------:R-:W-:Y:S02]  /*6e40*/  R2UR UR44, R81 ;  /* 0x00000000512c72ca */ /* 0x000fe400000e0000 */
[----:B------:R-:W-:Y:S03]  /*6e50*/  R2UR UR45, R83 ;  /* 0x00000000532d72ca */ /* 0x000fe600000e0000 */
[----:B------:R-:W-:Y:S05]  /*6e60*/  IMAD.U32 R62, RZ, RZ, UR4 ;  /* 0x00000004ff3e7e24 */ /* 0x000fea000f8e00ff */
[----:B------:R-:W-:Y:S01]  /*6e70*/  R2UR UR40, R62 ;  /* 0x000000003e2872ca */ /* 0x000fe200000e0000 */
[----:B--2---:R-:W-:Y:S04]  /*6e80*/  UIADD3 UR4, UP0, UPT, UR6, 0x780, URZ ;  /* 0x0000078006047890 */ /* 0x004fe8000ff1e0ff */
[----:B------:R-:W-:Y:S09]  /*6e90*/  UIADD3.X UR5, UPT, UPT, URZ, UR7, URZ, UP0, !UPT ;  /* 0x00000007ff057290 */ /* 0x000ff200087fe4ff */
[----:B------:R2:W-:Y:S01]  /*6ea0*/  UTMASTG.5D.IM2COL [UR40], [UR4] ;  /* 0x00000028040073b5 */ /* 0x0005e20008060000 */
[----:B------:R0:W-:Y:S01]  /*6eb0*/  UTMACMDFLUSH ;  /* 0x00000000000079b7 */ /* 0x0001e20000000000 */
[----:B--2---:R-:W-:Y:S04]  /*6ec0*/  DEPBAR.LE SB0, 0x1 ;  /* 0x000080400000791a */ /* 0x004fe80000000000 */
.L_x_95:
[----:B------:R-:W-:Y:S05]  /*6ed0*/  BSYNC.RECONVERGENT B0 ;  /* 0x0000000000007941 */ /* 0x000fea0003800200 */
.L_x_94:
[----:B------:R-:W-:Y:S01]  /*6ee0*/  BAR.SYNC.DEFER_BLOCKING 0x1, 0x80 ;  /* 0x0042000000007b1d */ /* 0x000fe20000010000 */
[----:B------:R-:W-:Y:S01]  /*6ef0*/  ISETP.NE.AND P1, PT, R87, RZ, PT ;  /* 0x000000ff5700720c */ /* 0x000fe20003f25270 */
[----:B------:R-:W-:Y:S01]  /*6f00*/  UISETP.NE.AND UP0, UPT, UR53, URZ, UPT ;  /* 0x000000ff3500728c */ /* 0x000fe2000bf05270 */
[----:B------:R-:W-:Y:S11]  /*6f10*/  LEA R3, R91, UR49, 0x3 ;  /* 0x000000315b037c11 */ /* 0x000ff6000f8e18ff */
[----:B-1----:R-:W-:Y:S01]  /*6f20*/  @P1 SHF.L.U32 R4, R67, 0x1f, RZ ;  /* 0x0000001f43041819 */ /* 0x002fe200000006ff */
[----:B------:R-:W-:Y:S06]  /*6f30*/  BRA.U !UP0, `(.L_x_96) ;  /* 0x0000000108247547 */ /* 0x000fec000b800000 */
[----:B------:R-:W1:Y:S01]  /*6f40*/  S2R R0, SR_CgaCtaId ;  /* 0x0000000000007919 */ /* 0x000e620000008800 */
[----:B------:R-:W-:Y:S01]  /*6f50*/  IMAD.U32 R2, RZ, RZ, UR50 ;  /* 0x00000032ff027e24 */ /* 0x000fe2000f8e00ff */
[----:B------:R-:W-:Y:S04]  /*6f60*/  UIADD3 UR4, UPT, UPT, UR50, 0x1, URZ ;  /* 0x0000000132047890 */ /* 0x000fe8000fffe0ff */
[----:B------:R-:W-:Y:S01]  /*6f70*/  @P1 LEA R2, R2, UR49, 0x3 ;  /* 0x0000003102021c11 */ /* 0x000fe2000f8e18ff */
[----:B------:R-:W-:Y:S04]  /*6f80*/  UISETP.NE.AND UP0, UPT, UR4, 0x4, UPT ;  /* 0x000000040400788c */ /* 0x000fe8000bf05270 */
[----:B------:R-:W-:Y:S01]  /*6f90*/  @P1 VIADD R5, R2, 0xa0 ;  /* 0x000000a002051836 */ /* 0x000fe20000000000 */
[----:B------:R-:W-:Y:S04]  /*6fa0*/  USEL UR50, UR4, URZ, UP0 ;  /* 0x000000ff04327287 */ /* 0x000fe80008000000 */
[----:B-1----:R-:W-:Y:S04]  /*6fb0*/  @P1 PRMT R0, R0, 0x654, R5 ;  /* 0x0000065400001816 */ /* 0x002fe80000000005 */
[----:B------:R1:W-:Y:S04]  /*6fc0*/  @P1 SYNCS.ARRIVE.TRANS64.RED.A1T0 RZ, [R0+URZ], RZ ;  /* 0x000000ff00ff19a7 */ /* 0x0003e800081004ff */
.L_x_96:
[----:B------:R-:W2:Y:S01]  /*6fd0*/  @P1 SYNCS.PHASECHK.TRANS64.TRYWAIT P0, [R3+URZ+0x80], R4 ;  /* 0x00008004030015a7 */ /* 0x000ea200080011ff */
[----:B------:R-:W-:Y:S01]  /*6fe0*/  BSSY B1, `(.L_x_97) ;  /* 0x0000016000017945 */ /* 0x000fe20003800000 */
[----:B--2---:R-:W-:Y:S03]  /*6ff0*/  @P1 SEL R90, RZ, 0x1, !P0 ;  /* 0x00000001ff5a1807 */ /* 0x004fe60004000000 */
[----:B------:R-:W-:Y:S05]  /*7000*/  @!P1 BRA `(.L_x_98) ;  /* 0x00000000004c9947 */ /* 0x000fea0003800000 */
[----:B------:R-:W-:Y:S01]  /*7010*/  ISETP.NE.AND P0, PT, R90, RZ, PT ;  /* 0x000000ff5a00720c */ /* 0x000fe20003f05270 */
[----:B------:R-:W-:Y:S01]  /*7020*/  BSSY B0, `(.L_x_99) ;  /* 0x000000b000007945 */ /* 0x000fe20003800000 */
[----:B------:R-:W-:Y:S11]  /*7030*/  ISETP.NE.AND P1, PT, R92, RZ, PT ;  /* 0x000000ff5c00720c */ /* 0x000ff60003f25270 */
[----:B------:R-:W-:Y:S02]  /*7040*/  @!UPT UIADD3 URZ, UPT, UPT, URZ, URZ, URZ ;  /* 0x000000fffffff290 */ /* 0x000fe4000fffe0ff */
[C---:B------:R-:W-:Y:S01]  /*7050*/  @P1 IMAD R6, R91.reuse, 0x2000, R68 ;  /* 0x000020005b061824 */ /* 0x040fe200078e0244 */
[C---:B------:R-:W-:Y:S01]  /*7060*/  @P1 LEA R4, R91.reuse, R80, 0xd ;  /* 0x000000505b041211 */ /* 0x040fe200078e68ff */
[C---:B------:R-:W-:Y:S02]  /*7070*/  @P1 IMAD R5, R91.reuse, 0x2000, R82 ;  /* 0x000020005b051824 */ /* 0x040fe400078e0252 */
[----:B------:R-:W-:Y:S01]  /*7080*/  @P1 IMAD R2, R91, 0x2000, R88 ;  /* 0x000020005b021824 */ /* 0x000fe200078e0258 */
[----:B------:R-:W-:Y:S06]  /*7090*/  @P0 BRA `(.L_x_100) ;  /* 0x00000000000c0947 */ /* 0x000fec0003800000 */
[----:B-1----:R-:W-:Y:S04]  /*70a0*/  SHF.L.U32 R0, R67, 0x1f, RZ ;  /* 0x0000001f43007819 */ /* 0x002fe800000006ff */
[----:B------:R-:W1:Y:S02]  /*70b0*/  SYNCS.PHASECHK.TRANS64.TRYWAIT P0, [R3+URZ+0x80], R0 ;  /* 0x00008000030075a7 */ /* 0x000e6400080011ff */
[----:B-1----:R-:W-:Y:S05]  /*70c0*/  @!P0 BRA `(.L_x_101) ;  /* 0x00000028004c8947 */ /* 0x002fea0003800000 */
.L_x_100:
[----:B------:R-:W-:Y:S05]  /*70d0*/  BSYNC B0 ;  /* 0x0000000000007941 */ /* 0x000fea0003800000 */
.L_x_99:
[----:B------:R-:W-:Y:S02]  /*70e0*/  ISETP.NE.AND P0, PT, R92, RZ, PT ;  /* 0x000000ff5c00720c */ /* 0x000fe40003f05270 */
[----:B------:R-:W-:Y:S11]  /*70f0*/  IADD3 R91, PT, PT, R91, 0x1, RZ ;  /* 0x000000015b5b7810 */ /* 0x000ff60007ffe0ff */
[----:B------:R2:W4:Y:S04]  /*7100*/  @P0 LDS.128 R56, [R6] ;  /* 0x0000000006380984 */ /* 0x0005280000000c00 */
[----:B------:R2:W1:Y:S04]  /*7110*/  @P0 LDS.128 R52, [R5+0x10] ;  /* 0x0000100005340984 */ /* 0x0004680000000c00 */
[----:B------:R2:W1:Y:S04]  /*7120*/  @P0 LDS.128 R48, [R4+0x20] ;  /* 0x0000200004300984 */ /* 0x0004680000000c00 */
[----:B------:R2:W1:Y:S02]  /*7130*/  @P0 LDS.128 R44, [R2+0x30] ;  /* 0x00003000022c0984 */ /* 0x0004640000000c00 */
.L_x_98:
[----:B------:R-:W-:Y:S05]  /*7140*/  BSYNC B1 ;  /* 0x0000000000017941 */ /* 0x000fea0003800000 */
.L_x_97:
[----:B-1----:R-:W-:Y:S05]  /*7150*/  VIADD R3, R25, 0x10 ;  /* 0x0000001019037836 */ /* 0x002fea0000000000 */
[----:B------:R-:W-:Y:S04]  /*7160*/  SHF.R.U32.HI R3, RZ, 0x15, R3 ;  /* 0x00000015ff037819 */ /* 0x000fe80000011603 */
[----:B------:R-:W-:Y:S11]  /*7170*/  LOP3.LUT P0, RZ, R3, 0x3, R72, 0x48, !PT ;  /* 0x0000000303ff7812 */ /* 0x000ff60007804848 */
[----:B------:R-:W-:Y:S02]  /*7180*/  @!UPT UIADD3 URZ, UPT, UPT, URZ, URZ, URZ ;  /* 0x000000fffffff290 */ /* 0x000fe4000fffe0ff */
[----:B------:R-:W-:Y:S05]  /*7190*/  @!P0 BRA `(.L_x_102) ;  /* 0x0000000000408947 */ /* 0x000fea0003800000 */
[----:B------:R-:W1:Y:S01]  /*71a0*/  LDCU.64 UR8, c[0x4][0x70] ;  /* 0x01000e00ff0877ac */ /* 0x000e620008000a00 */
[----:B------:R-:W-:Y:S01]  /*71b0*/  MOV R3, 0x0 ;  /* 0x0000000000037802 */ /* 0x000fe20000000f00 */
[----:B------:R-:W-:Y:S02]  /*71c0*/  HFMA2 R12, -RZ, RZ, 0, 5.9604644775390625e-08 ;  /* 0x00000001ff0c7431 */ /* 0x000fe400000001ff */
[----:B------:R-:W-:Y:S02]  /*71d0*/  IMAD.MOV.U32 R8, RZ, RZ, 0x192 ;  /* 0x00000192ff087424 */ /* 0x000fe400078e00ff */
[----:B------:R-:W-:Y:S01]  /*71e0*/  IMAD.MOV.U32 R13, RZ, RZ, RZ ;  /* 0x000000ffff0d7224 */ /* 0x000fe200078e00ff */
[----:B------:R-:W5:Y:S01]  /*71f0*/  LDCU.64 UR6, c[0x4][0x78] ;  /* 0x01000f00ff0677ac */ /* 0x000f620008000a00 */
[----:B--2---:R-:W2:Y:S01]  /*7200*/  LDC.64 R2, c[0x4][R3] ;  /* 0x0100000003027b82 */ /* 0x004ea20000000a00 */
[----:B------:R-:W3:Y:S01]  /*7210*/  LDCU.64 UR4, c[0x4][0x10] ;  /* 0x01000200ff0477ac */ /* 0x000ee20008000a00 */
[----:B-1----:R-:W-:Y:S01]  /*7220*/  MOV R5, UR9 ;  /* 0x0000000900057c02 */ /* 0x002fe20008000f00 */
[----:B------:R-:W-:Y:S01]  /*7230*/  IMAD.U32 R4, RZ, RZ, UR8 ;  /* 0x00000008ff047e24 */ /* 0x000fe2000f8e00ff */
[----:B-----5:R-:W-:Y:S01]  /*7240*/  MOV R7, UR7 ;  /* 0x0000000700077c02 */ /* 0x020fe20008000f00 */
[----:B------:R-:W-:Y:S01]  /*7250*/  IMAD.U32 R6, RZ, RZ, UR6 ;  /* 0x00000006ff067e24 */ /* 0x000fe2000f8e00ff */
[----:B---3--:R-:W-:Y:S01]  /*7260*/  MOV R11, UR5 ;  /* 0x00000005000b7c02 */ /* 0x008fe20008000f00 */
[----:B------:R-:W-:Y:S02]  /*7270*/  IMAD.U32 R10, RZ, RZ, UR4 ;  /* 0x00000004ff0a7e24 */ /* 0x000fe4000f8e00ff */
[----:B------:R-:W-:Y:S07]  /*7280*/  LEPC R20, `(.L_x_102) ;  /* 0x000000001014794e */ /* 0x000fee0000000000 */
[----:B--2-4-:R-:W-:Y:S05]  /*7290*/  CALL.ABS.NOINC R2 ;  /* 0x0000000002007343 */ /* 0x014fea0003c00000 */
.L_x_102:
[----:B----4-:R-:W-:Y:S01]  /*72a0*/  LOP3.LUT R20, R56, 0xffffe000, RZ, 0xc0, !PT ;  /* 0xffffe00038147812 */ /* 0x010fe200078ec0ff */
[----:B------:R-:W-:Y:S05]  /*72b0*/  WARPSYNC.ALL ;  /* 0x0000000000007948 */ /* 0x000fea0003800000 */
[----:B------:R-:W-:Y:S01]  /*72c0*/  R2UR UR4, R25 ;  /* 0x00000000190472ca */ /* 0x000fe200000e0000 */
[----:B------:R-:W1:Y:S01]  /*72d0*/  S2R R93, SR_CgaCtaId ;  /* 0x00000000005d7919 */ /* 0x000e620000008800 */
[----:B------:R-:W-:Y:S01]  /*72e0*/  LOP3.LUT R21, R57, 0xffffe000, RZ, 0xc0, !PT ;  /* 0xffffe00039157812 */ /* 0x000fe200078ec0ff */
[----:B------:R-:W-:Y:S01]  /*72f0*/  IMAD.U32 R40, RZ, RZ, UR50 ;  /* 0x00000032ff287e24 */ /* 0x000fe2000f8e00ff */
[----:B------:R-:W-:Y:S01]  /*7300*/  LOP3.LUT R41, R58, 0xffffe000, RZ, 0xc0, !PT ;  /* 0xffffe0003a297812 */ /* 0x000fe200078ec0ff */
[----:B------:R-:W-:Y:S01]  /*7310*/  BSSY.RECONVERGENT B0, `(.L_x_103) ;  /* 0x000005e000007945 */ /* 0x000fe20003800200 */
[----:B------:R-:W-:Y:S02]  /*7320*/  LOP3.LUT R26, R48, 0xffffe000, RZ, 0xc0, !PT ;  /* 0xffffe000301a7812 */ /* 0x000fe400078ec0ff */
[----:B------:R-:W-:Y:S02]  /*7330*/  ISETP.NE.AND P6, PT, R87, RZ, PT ;  /* 0x000000ff5700720c */ /* 0x000fe40003fc5270 */
[----:B------:R-:W-:Y:S03]  /*7340*/  ISETP.NE.AND P0, PT, R70, RZ, PT ;  /* 0x000000ff4600720c */ /* 0x000fe60003f05270 */
[----:B--2---:R-:W2:Y:S08]  /*7350*/  LDTM.x16 R4, tmem[UR4+0x10] ;  /* 0x00001004000479ee */ /* 0x004eb00008240000 */
[----:B------:R-:W-:Y:S01]  /*7360*/  @P6 LEA R40, R40, UR49, 0x3 ;  /* 0x0000003128286c11 */ /* 0x000fe2000f8e18ff */
[C---:B--2---:R-:W-:Y:S01]  /*7370*/  FMUL R0, R24.reuse, R4 ;  /* 0x0000000418007220 */ /* 0x044fe20000400000 */
[C---:B------:R-:W-:Y:S01]  /*7380*/  FMUL R2, R24.reuse, R5 ;  /* 0x0000000518027220 */ /* 0x040fe20000400000 */
[C---:B------:R-:W-:Y:S01]  /*7390*/  FMUL R3, R24.reuse, R10 ;  /* 0x0000000a18037220 */ /* 0x040fe20000400000 */
[----:B------:R-:W-:Y:S01]  /*73a0*/  FMUL R4, R24, R11 ;  /* 0x0000000b18047220 */ /* 0x000fe20000400000 */
[C---:B------:R-:W-:Y:S01]  /*73b0*/  FFMA R28, R27.reuse, R20, R0 ;  /* 0x000000141b1c7223 */ /* 0x040fe20000000000 */
[----:B------:R-:W-:Y:S01]  /*73c0*/  LOP3.LUT R20, R52, 0xffffe000, RZ, 0xc0, !PT ;  /* 0xffffe00034147812 */ /* 0x000fe200078ec0ff */
[----:B------:R-:W-:Y:S01]  /*73d0*/  FFMA R29, R27, R21, R2 ;  /* 0x000000151b1d7223 */ /* 0x000fe20000000002 */
[----:B------:R-:W-:Y:S01]  /*73e0*/  LOP3.LUT R21, R59, 0xffffe000, RZ, 0xc0, !PT ;  /* 0xffffe0003b157812 */ /* 0x000fe200078ec0ff */
[C---:B------:R-:W-:Y:S01]  /*73f0*/  FMUL R0, R24.reuse, R6 ;  /* 0x0000000618007220 */ /* 0x040fe20000400000 */
[----:B------:R-:W-:Y:S01]  /*7400*/  F2FP.TF32.F32.PACK_B R28, R28 ;  /* 0x0000001cff1c723e */ /* 0x000fe200024050ff */
[C---:B------:R-:W-:Y:S01]  /*7410*/  FMUL R2, R24.reuse, R7 ;  /* 0x0000000718027220 */ /* 0x040fe20000400000 */
[----:B------:R-:W-:Y:S01]  /*7420*/  F2FP.TF32.F32.PACK_B R29, R29 ;  /* 0x0000001dff1d723e */ /* 0x000fe200024050ff */
[----:B------:R-:W-:Y:S01]  /*7430*/  FFMA R30, R27, R41, R0 ;  /* 0x000000291b1e7223 */ /* 0x000fe20000000000 */
[----:B------:R-:W-:Y:S01]  /*7440*/  LOP3.LUT R41, R55, 0xffffe000, RZ, 0xc0, !PT ;  /* 0xffffe00037297812 */ /* 0x000fe200078ec0ff */
[----:B------:R-:W-:Y:S01]  /*7450*/  FFMA R31, R27, R21, R2 ;  /* 0x000000151b1f7223 */ /* 0x000fe20000000002 */
[----:B------:R-:W-:Y:S01]  /*7460*/  LOP3.LUT R21, R53, 0xffffe000, RZ, 0xc0, !PT ;  /* 0xffffe00035157812 */ /* 0x000fe200078ec0ff */
[C---:B------:R-:W-:Y:S01]  /*7470*/  FMUL R0, R24.reuse, R8 ;  /* 0x0000000818007220 */ /* 0x040fe20000400000 */
[----:B------:R-:W-:Y:S01]  /*7480*/  F2FP.TF32.F32.PACK_B R30, R30 ;  /* 0x0000001eff1e723e */ /* 0x000fe200024050ff */
[----:B------:R-:W-:Y:S01]  /*7490*/  FMUL R2, R24, R9 ;  /* 0x0000000918027220 */ /* 0x000fe20000400000 */
[----:B------:R-:W-:Y:S01]  /*74a0*/  F2FP.TF32.F32.PACK_B R31, R31 ;  /* 0x0000001fff1f723e */ /* 0x000fe200024050ff */
[C---:B------:R-:W-:Y:S01]  /*74b0*/  FFMA R32, R27.reuse, R20, R0 ;  /* 0x000000141b207223 */ /* 0x040fe20000000000 */
[----:B------:R-:W-:Y:S01]  /*74c0*/  LOP3.LUT R20, R54, 0xffffe000, RZ, 0xc0, !PT ;  /* 0xffffe00036147812 */ /* 0x000fe200078ec0ff */
[----:B------:R-:W-:Y:S01]  /*74d0*/  FFMA R33, R27, R21, R2 ;  /* 0x000000151b217223 */ /* 0x000fe20000000002 */
[----:B------:R-:W-:Y:S01]  /*74e0*/  FMUL R5, R24, R12 ;  /* 0x0000000c18057220 */ /* 0x000fe20000400000 */
[----:B------:R2:W-:Y:S01]  /*74f0*/  STS.128 [R68+0x2000], R28 ;  /* 0x0020001c44007388 */ /* 0x0005e20000000c00 */
[----:B------:R-:W-:Y:S01]  /*7500*/  LOP3.LUT R21, R49, 0xffffe000, RZ, 0xc0, !PT ;  /* 0xffffe00031157812 */ /* 0x000fe200078ec0ff */
[C---:B------:R-:W-:Y:S01]  /*7510*/  FFMA R34, R27.reuse, R20, R3 ;  /* 0x000000141b227223 */ /* 0x040fe20000000003 */
[----:B------:R-:W-:Y:S01]  /*7520*/  LOP3.LUT R20, R50, 0xffffe000, RZ, 0xc0, !PT ;  /* 0xffffe00032147812 */ /* 0x000fe200078ec0ff */
[----:B------:R-:W-:Y:S01]  /*7530*/  FFMA R35, R27, R41, R4 ;  /* 0x000000291b237223 */ /* 0x000fe20000000004 */
[----:B------:R-:W-:Y:S01]  /*7540*/  LOP3.LUT R41, R51, 0xffffe000, RZ, 0xc0, !PT ;  /* 0xffffe00033297812 */ /* 0x000fe200078ec0ff */
        /* <DEDUP_REMOVED lines=8> */
[----:B------:R-:W-:Y:S01]  /*75d0*/  F2FP.TF32.F32.PACK_B R35, R35 ;  /* 0x00000023ff23723e */ /* 0x000fe200024050ff */
[C---:B------:R-:W-:Y:S01]  /*75e0*/  FFMA R38, R27.reuse, R20, R7 ;  /* 0x000000141b267223 */ /* 0x040fe20000000007 */
[----:B------:R-:W-:Y:S01]  /*75f0*/  FFMA R39, R27, R41, R8 ;  /* 0x000000291b277223 */ /* 0x000fe20000000008 */
[----:B------:R-:W-:Y:S01]  /*7600*/  LOP3.LUT R20, R44, 0xffffe000, RZ, 0xc0, !PT ;  /* 0xffffe0002c147812 */ /* 0x000fe200078ec0ff */
[C---:B------:R-:W-:Y:S01]  /*7610*/  FMUL R9, R24.reuse, R16 ;  /* 0x0000001018097220 */ /* 0x040fe20000400000 */
[----:B------:R4:W-:Y:S01]  /*7620*/  STS.128 [R82+0x2010], R32 ;  /* 0x0020102052007388 */ /* 0x0009e20000000c00 */
[----:B------:R-:W-:Y:S01]  /*7630*/  LOP3.LUT R21, R45, 0xffffe000, RZ, 0xc0, !PT ;  /* 0xffffe0002d157812 */ /* 0x000fe200078ec0ff */
[----:B------:R-:W-:Y:S01]  /*7640*/  FMUL R10, R24, R17 ;  /* 0x00000011180a7220 */ /* 0x000fe20000400000 */
[----:B------:R-:W-:Y:S01]  /*7650*/  LOP3.LUT R26, R46, 0xffffe000, RZ, 0xc0, !PT ;  /* 0xffffe0002e1a7812 */ /* 0x000fe200078ec0ff */
[C---:B------:R-:W-:Y:S01]  /*7660*/  FMUL R11, R24.reuse, R18 ;  /* 0x00000012180b7220 */ /* 0x040fe20000400000 */
[----:B------:R-:W-:Y:S01]  /*7670*/  LOP3.LUT R41, R47, 0xffffe000, RZ, 0xc0, !PT ;  /* 0xffffe0002f297812 */ /* 0x000fe200078ec0ff */
[----:B------:R-:W-:Y:S01]  /*7680*/  FMUL R12, R24, R19 ;  /* 0x00000013180c7220 */ /* 0x000fe20000400000 */
[----:B------:R-:W-:Y:S01]  /*7690*/  F2FP.TF32.F32.PACK_B R36, R36 ;  /* 0x00000024ff24723e */ /* 0x000fe200024050ff */
[----:B------:R-:W-:Y:S01]  /*76a0*/  @P6 VIADD R14, R40, 0xa0 ;  /* 0x000000a0280e6836 */ /* 0x000fe20000000000 */
[----:B------:R-:W-:Y:S02]  /*76b0*/  F2FP.TF32.F32.PACK_B R37, R37 ;  /* 0x00000025ff25723e */ /* 0x000fe400024050ff */
[----:B------:R-:W-:Y:S01]  /*76c0*/  F2FP.TF32.F32.PACK_B R38, R38 ;  /* 0x00000026ff26723e */ /* 0x000fe200024050ff */
[C---:B--2---:R-:W-:Y:S01]  /*76d0*/  FFMA R28, R27.reuse, R20, R9 ;  /* 0x000000141b1c7223 */ /* 0x044fe20000000009 */
[----:B------:R-:W-:Y:S01]  /*76e0*/  F2FP.TF32.F32.PACK_B R39, R39 ;  /* 0x00000027ff27723e */ /* 0x000fe200024050ff */
[C---:B------:R-:W-:Y:S01]  /*76f0*/  FFMA R29, R27.reuse, R21, R10 ;  /* 0x000000151b1d7223 */ /* 0x040fe2000000000a */
[C---:B------:R-:W-:Y:S01]  /*7700*/  FFMA R30, R27.reuse, R26, R11 ;  /* 0x0000001a1b1e7223 */ /* 0x040fe2000000000b */
[----:B------:R-:W-:Y:S01]  /*7710*/  FFMA R31, R27, R41, R12 ;  /* 0x000000291b1f7223 */ /* 0x000fe2000000000c */
[----:B------:R-:W-:Y:S01]  /*7720*/  F2FP.TF32.F32.PACK_B R28, R28 ;  /* 0x0000001cff1c723e */ /* 0x000fe200024050ff */
[----:B------:R4:W-:Y:S01]  /*7730*/  STS.128 [R80+0x2020], R36 ;  /* 0x0020202450007388 */ /* 0x0009e20000000c00 */
[----:B------:R-:W-:Y:S02]  /*7740*/  F2FP.TF32.F32.PACK_B R29, R29 ;  /* 0x0000001dff1d723e */ /* 0x000fe400024050ff */
[----:B------:R-:W-:Y:S02]  /*7750*/  F2FP.TF32.F32.PACK_B R30, R30 ;  /* 0x0000001eff1e723e */ /* 0x000fe400024050ff */
[----:B------:R-:W-:Y:S02]  /*7760*/  F2FP.TF32.F32.PACK_B R31, R31 ;  /* 0x0000001fff1f723e */ /* 0x000fe400024050ff */
[----:B------:R-:W-:Y:S02]  /*7770*/  LEA R40, R91, UR49, 0x3 ;  /* 0x000000315b287c11 */ /* 0x000fe4000f8e18ff */
[----:B------:R-:W-:Y:S01]  /*7780*/  @P6 SHF.L.U32 R3, R67, 0x1f, RZ ;  /* 0x0000001f43036819 */ /* 0x000fe200000006ff */
[----:B------:R4:W-:Y:S01]  /*7790*/  STS.128 [R88+0x2030], R28 ;  /* 0x0020301c58007388 */ /* 0x0009e20000000c00 */
[----:B-1----:R-:W-:Y:S01]  /*77a0*/  @P6 PRMT R14, R93, 0x654, R14 ;  /* 0x000006545d0e6816 */ /* 0x002fe2000000000e */
[----:B------:R-:W-:Y:S01]  /*77b0*/  @!PT LDS RZ, [RZ] ;  /* 0x00000000fffff984 */ /* 0x000fe20000000800 */
[----:B------:R-:W-:Y:S01]  /*77c0*/  @!PT LDS RZ, [RZ] ;  /* 0x00000000fffff984 */ /* 0x000fe20000000800 */
[----:B------:R-:W-:Y:S01]  /*77d0*/  @!PT LDS RZ, [RZ] ;  /* 0x00000000fffff984 */ /* 0x000fe20000000800 */
[----:B------:R-:W-:Y:S01]  /*77e0*/  @!PT LDS RZ, [RZ] ;  /* 0x00000000fffff984 */ /* 0x000fe20000000800 */
[----:B------:R1:W-:Y:S06]  /*77f0*/  MEMBAR.ALL.CTA ;  /* 0x0000000000007992 */ /* 0x0003ec0000008000 */
[----:B-1----:R-:W1:Y:S02]  /*7800*/  FENCE.VIEW.ASYNC.S ;  /* 0x00000000000073c6 */ /* 0x002e640000000000 */
[----:B-1----:R-:W-:Y:S06]  /*7810*/  BAR.SYNC.DEFER_BLOCKING 0x1, 0x80 ;  /* 0x0042000000007b1d */ /* 0x002fec0000010000 */
[----:B------:R-:W-:Y:S05]  /*7820*/  @P0 BRA `(.L_x_104) ;  /* 0x0000000000300947 */ /* 0x000fea0003800000 */
[----:B------:R-:W1:Y:S01]  /*7830*/  LDCU.64 UR6, c[0x0][0x348] ;  /* 0x00006900ff0677ac */ /* 0x000e620008000a00 */
[----:B------:R-:W-:Y:S02]  /*7840*/  R2UR UR10, R85 ;  /* 0x00000000550a72ca */ /* 0x000fe400000e0000 */
[----:B------:R-:W-:Y:S01]  /*7850*/  R2UR UR11, R84 ;  /* 0x00000000540b72ca */ /* 0x000fe200000e0000 */
[----:B------:R-:W-:Y:S01]  /*7860*/  UIADD3 UR9, UPT, UPT, UR41, 0x10, URZ ;  /* 0x0000001029097890 */ /* 0x000fe2000fffe0ff */
[----:B------:R-:W-:Y:S01]  /*7870*/  R2UR UR12, R81 ;  /* 0x00000000510c72ca */ /* 0x000fe200000e0000 */
[----:B------:R-:W-:Y:S01]  /*7880*/  UIADD3 UR8, UPT, UPT, UR49, 0x2200, URZ ;  /* 0x0000220031087890 */ /* 0x000fe2000fffe0ff */
[----:B------:R-:W-:Y:S01]  /*7890*/  R2UR UR13, R83 ;  /* 0x00000000530d72ca */ /* 0x000fe200000e0000 */
[----:B-1----:R-:W-:Y:S04]  /*78a0*/  UIADD3 UR4, UP0, UPT, UR6, 0x780, URZ ;  /* 0x0000078006047890 */ /* 0x002fe8000ff1e0ff */
[----:B------:R-:W-:Y:S09]  /*78b0*/  UIADD3.X UR5, UPT, UPT, URZ, UR7, URZ, UP0, !UPT ;  /* 0x00000007ff057290 */ /* 0x000ff200087fe4ff */
[----:B------:R1:W-:Y:S01]  /*78c0*/  UTMASTG.5D.IM2COL [UR8], [UR4] ;  /* 0x00000008040073b5 */ /* 0x0003e20008060000 */
[----:B------:R0:W-:Y:S01]  /*78d0*/  UTMACMDFLUSH ;  /* 0x00000000000079b7 */ /* 0x0001e20000000000 */
[----:B-1----:R-:W-:Y:S04]  /*78e0*/  DEPBAR.LE SB0, 0x1 ;  /* 0x000080400000791a */ /* 0x002fe80000000000 */
.L_x_104:
[----:B------:R-:W-:Y:S05]  /*78f0*/  BSYNC.RECONVERGENT B0 ;  /* 0x0000000000007941 */ /* 0x000fea0003800200 */
.L_x_103:
[----:B------:R-:W-:Y:S01]  /*7900*/  BAR.SYNC.DEFER_BLOCKING 0x1, 0x80 ;  /* 0x0042000000007b1d */ /* 0x000fe20000010000 */
[----:B------:R-:W-:Y:S04]  /*7910*/  UIADD3 UR4, UPT, UPT, UR50, 0x1, URZ ;  /* 0x0000000132047890 */ /* 0x000fe8000fffe0ff */
[----:B------:R-:W-:Y:S04]  /*7920*/  UISETP.NE.AND UP0, UPT, UR4, 0x4, UPT ;  /* 0x000000040400788c */ /* 0x000fe8000bf05270 */
[----:B------:R-:W-:Y:S01]  /*7930*/  USEL UR40, UR4, URZ, UP0 ;  /* 0x000000ff04287287 */ /* 0x000fe20008000000 */
[----:B------:R1:W-:Y:S01]  /*7940*/  @P6 SYNCS.ARRIVE.TRANS64.RED.A1T0 RZ, [R14+URZ], RZ ;  /* 0x000000ff0eff69a7 */ /* 0x0003e200081004ff */
[----:B------:R-:W-:Y:S01]  /*7950*/  BSSY B1, `(.L_x_105) ;  /* 0x0000017000017945 */ /* 0x000fe20003800000 */
[----:B------:R-:W2:Y:S02]  /*7960*/  @P6 SYNCS.PHASECHK.TRANS64.TRYWAIT P0, [R40+URZ+0x80], R3 ;  /* 0x00008003280065a7 */ /* 0x000ea400080011ff */
[----:B--2---:R-:W-:Y:S01]  /*7970*/  @P6 SEL R90, RZ, 0x1, !P0 ;  /* 0x00000001ff5a6807 */ /* 0x004fe20004000000 */
[----:B-1----:R-:W-:Y:S06]  /*7980*/  @!P6 BRA `(.L_x_106) ;  /* 0x00000000004ce947 */ /* 0x002fec0003800000 */
        /* <DEDUP_REMOVED lines=9> */
[----:B------:R-:W-:Y:S04]  /*7a20*/  SHF.L.U32 R5, R67, 0x1f, RZ ;  /* 0x0000001f43057819 */ /* 0x000fe800000006ff */
[----:B------:R-:W1:Y:S02]  /*7a30*/  SYNCS.PHASECHK.TRANS64.TRYWAIT P0, [R40+URZ+0x80], R5 ;  /* 0x00008005280075a7 */ /* 0x000e6400080011ff */
[----:B-1----:R-:W-:Y:S05]  /*7a40*/  @!P0 BRA `(.L_x_109) ;  /* 0x0000002000008947 */ /* 0x002fea0003800000 */
.L_x_108:
[----:B------:R-:W-:Y:S05]  /*7a50*/  BSYNC B0 ;  /* 0x0000000000007941 */ /* 0x000fea0003800000 */
.L_x_107:
[----:B------:R-:W-:Y:S02]  /*7a60*/  ISETP.NE.AND P0, PT, R92, RZ, PT ;  /* 0x000000ff5c00720c */ /* 0x000fe40003f05270 */
[----:B------:R-:W-:Y:S11]  /*7a70*/  IADD3 R91, PT, PT, R91, 0x1, RZ ;  /* 0x000000015b5b7810 */ /* 0x000ff60007ffe0ff */
[----:B------:R2:W1:Y:S04]  /*7a80*/  @P0 LDS.128 R56, [R4] ;  /* 0x0000000004380984 */ /* 0x0004680000000c00 */
[----:B------:R2:W1:Y:S04]  /*7a90*/  @P0 LDS.128 R52, [R3+0x10] ;  /* 0x0000100003340984 */ /* 0x0004680000000c00 */
[----:B------:R2:W1:Y:S04]  /*7aa0*/  @P0 LDS.128 R48, [R2+0x20] ;  /* 0x0000200002300984 */ /* 0x0004680000000c00 */
[----:B------:R2:W1:Y:S02]  /*7ab0*/  @P0 LDS.128 R44, [R0+0x30] ;  /* 0x00003000002c0984 */ /* 0x0004640000000c00 */
.L_x_106:
[----:B------:R-:W-:Y:S05]  /*7ac0*/  BSYNC B1 ;  /* 0x0000000000017941 */ /* 0x000fea0003800000 */
.L_x_105:
[----:B--2---:R-:W-:Y:S05]  /*7ad0*/  VIADD R3, R25, 0x20 ;  /* 0x0000002019037836 */ /* 0x004fea0000000000 */
        /* <DEDUP_REMOVED lines=9> */
[----:B------:R-:W2:Y:S01]  /*7b70*/  LDCU.64 UR6, c[0x4][0x78] ;  /* 0x01000f00ff0677ac */ /* 0x000ea20008000a00 */
[----:B------:R-:W3:Y:S01]  /*7b80*/  LDC.64 R2, c[0x4][R3] ;  /* 0x0100000003027b82 */ /* 0x000ee20000000a00 */
[----:B------:R-:W5:Y:S01]  /*7b90*/  LDCU.64 UR4, c[0x4][0x10] ;  /* 0x01000200ff0477ac */ /* 0x000f620008000a00 */
[----:B-1----:R-:W-:Y:S01]  /*7ba0*/  MOV R5, UR9 ;  /* 0x0000000900057c02 */ /* 0x002fe20008000f00 */
[----:B------:R-:W-:Y:S01]  /*7bb0*/  IMAD.U32 R4, RZ, RZ, UR8 ;  /* 0x00000008ff047e24 */ /* 0x000fe2000f8e00ff */
[----:B--2---:R-:W-:Y:S01]  /*7bc0*/  MOV R7, UR7 ;  /* 0x0000000700077c02 */ /* 0x004fe20008000f00 */
[----:B------:R-:W-:Y:S01]  /*7bd0*/  IMAD.U32 R6, RZ, RZ, UR6 ;  /* 0x00000006ff067e24 */ /* 0x000fe2000f8e00ff */
[----:B-----5:R-:W-:Y:S01]  /*7be0*/  MOV R11, UR5 ;  /* 0x00000005000b7c02 */ /* 0x020fe20008000f00 */
[----:B------:R-:W-:Y:S02]  /*7bf0*/  IMAD.U32 R10, RZ, RZ, UR4 ;  /* 0x00000004ff0a7e24 */ /* 0x000fe4000f8e00ff */
[----:B------:R-:W-:Y:S07]  /*7c00*/  LEPC R20, `(.L_x_110) ;  /* 0x000000001014794e */ /* 0x000fee0000000000 */
[----:B---34-:R-:W-:Y:S05]  /*7c10*/  CALL.ABS.NOINC R2 ;  /* 0x0000000002007343 */ /* 0x018fea0003c00000 */
.L_x_110:
[----:B-1----:R-:W-:Y:S01]  /*7c20*/  LOP3.LUT R20, R56, 0xffffe000, RZ, 0xc0, !PT ;  /* 0xffffe00038147812 */ /* 0x002fe200078ec0ff */
[----:B------:R-:W-:Y:S05]  /*7c30*/  WARPSYNC.ALL ;  /* 0x0000000000007948 */ /* 0x000fea0003800000 */
[----:B------:R-:W-:Y:S01]  /*7c40*/  R2UR UR4, R25 ;  /* 0x00000000190472ca */ /* 0x000fe200000e0000 */
[----:B------:R-:W-:Y:S01]  /*7c50*/  BSSY.RECONVERGENT B0, `(.L_x_111) ;  /* 0x0000061000007945 */ /* 0x000fe20003800200 */
[----:B------:R-:W-:Y:S02]  /*7c60*/  LOP3.LUT R21, R57, 0xffffe000, RZ, 0xc0, !PT ;  /* 0xffffe00039157812 */ /* 0x000fe400078ec0ff */
[----:B------:R-:W-:Y:S02]  /*7c70*/  LOP3.LUT R41, R58, 0xffffe000, RZ, 0xc0, !PT ;  /* 0xffffe0003a297812 */ /* 0x000fe400078ec0ff */
[----:B------:R-:W-:Y:S02]  /*7c80*/  LOP3.LUT R26, R54, 0xffffe000, RZ, 0xc0, !PT ;  /* 0xffffe000361a7812 */ /* 0x000fe400078ec0ff */
[----:B------:R-:W-:Y:S02]  /*7c90*/  LOP3.LUT R40, R50, 0xffffe000, RZ, 0xc0, !PT ;  /* 0xffffe00032287812 */ /* 0x000fe400078ec0ff */
[----:B------:R-:W-:Y:S02]  /*7ca0*/  ISETP.NE.AND P6, PT, R87, RZ, PT ;  /* 0x000000ff5700720c */ /* 0x000fe40003fc5270 */
[----:B------:R-:W-:Y:S01]  /*7cb0*/  ISETP.NE.AND P0, PT, R70, RZ, PT ;  /* 0x000000ff4600720c */ /* 0x000fe20003f05270 */
[----:B------:R-:W1:Y:S02]  /*7cc0*/  LDTM.x16 R4, tmem[UR4+0x20] ;  /* 0x00002004000479ee */ /* 0x000e640008240000 */
[C---:B-1----:R-:W-:Y:S01]  /*7cd0*/  FMUL R0, R24.reuse, R4 ;  /* 0x0000000418007220 */ /* 0x042fe20000400000 */
[C---:B------:R-:W-:Y:S01]  /*7ce0*/  FMUL R2, R24.reuse, R5 ;  /* 0x0000000518027220 */ /* 0x040fe20000400000 */
[C---:B------:R-:W-:Y:S01]  /*7cf0*/  FMUL R3, R24.reuse, R10 ;  /* 0x0000000a18037220 */ /* 0x040fe20000400000 */
[----:B------:R-:W-:Y:S01]  /*7d00*/  FMUL R4, R24, R11 ;  /* 0x0000000b18047220 */ /* 0x000fe20000400000 */
[C---:B----4-:R-:W-:Y:S01]  /*7d10*/  FFMA R28, R27.reuse, R20, R0 ;  /* 0x000000141b1c7223 */ /* 0x050fe20000000000 */
        /* <DEDUP_REMOVED lines=15> */
[----:B------:R-:W-:Y:S01]  /*7e10*/  FFMA R32, R27, R20, R0 ;  /* 0x000000141b207223 */ /* 0x000fe20000000000 */
[----:B------:R-:W-:Y:S01]  /*7e20*/  LOP3.LUT R20, R55, 0xffffe000, RZ, 0xc0, !PT ;  /* 0xffffe00037147812 */ /* 0x000fe200078ec0ff */
[C---:B------:R-:W-:Y:S01]  /*7e30*/  FFMA R33, R27.reuse, R41, R2 ;  /* 0x000000291b217223 */ /* 0x040fe20000000002 */
[C---:B------:R-:W-:Y:S01]  /*7e40*/  FFMA R34, R27.reuse, R26, R3 ;  /* 0x0000001a1b227223 */ /* 0x040fe20000000003 */
[----:B------:R1:W-:Y:S01]  /*7e50*/  STS.128 [R68+0x4000], R28 ;  /* 0x0040001c44007388 */ /* 0x0003e20000000c00 */
        /* <DEDUP_REMOVED lines=16> */
[----:B------:R2:W-:Y:S01]  /*7f60*/  STS.128 [R82+0x4010], R32 ;  /* 0x0040102052007388 */ /* 0x0005e20000000c00 */
        /* <DEDUP_REMOVED lines=8> */
[----:B------:R-:W-:Y:S01]  /*7ff0*/  IMAD.U32 R3, RZ, RZ, UR40 ;  /* 0x00000028ff037e24 */ /* 0x000fe2000f8e00ff */
[----:B------:R-:W-:Y:S02]  /*8000*/  F2FP.TF32.F32.PACK_B R37, R37 ;  /* 0x00000025ff25723e */ /* 0x000fe400024050ff */
[----:B------:R-:W-:Y:S02]  /*8010*/  F2FP.TF32.F32.PACK_B R38, R38 ;  /* 0x00000026ff26723e */ /* 0x000fe400024050ff */
[----:B------:R-:W-:Y:S01]  /*8020*/  F2FP.TF32.F32.PACK_B R39, R39 ;  /* 0x00000027ff27723e */ /* 0x000fe200024050ff */
[C---:B-1----:R-:W-:Y:S01]  /*8030*/  FFMA R28, R27.reuse, R20, R9 ;  /* 0x000000141b1c7223 */ /* 0x042fe20000000009 */
[C---:B------:R-:W-:Y:S01]  /*8040*/  FFMA R29, R27.reuse, R21, R10 ;  /* 0x000000151b1d7223 */ /* 0x040fe2000000000a */
[C---:B------:R-:W-:Y:S01]  /*8050*/  FFMA R30, R27.reuse, R26, R11 ;  /* 0x0000001a1b1e7223 */ /* 0x040fe2000000000b */
[----:B------:R-:W-:Y:S01]  /*8060*/  FFMA R31, R27, R41, R12 ;  /* 0x000000291b1f7223 */ /* 0x000fe2000000000c */
[----:B------:R2:W-:Y:S01]  /*8070*/  STS.128 [R80+0x4020], R36 ;  /* 0x0040202450007388 */ /* 0x0005e20000000c00 */
[----:B------:R-:W-:Y:S02]  /*8080*/  F2FP.TF32.F32.PACK_B R28, R28 ;  /* 0x0000001cff1c723e */ /* 0x000fe400024050ff */
[----:B------:R-:W-:Y:S02]  /*8090*/  F2FP.TF32.F32.PACK_B R29, R29 ;  /* 0x0000001dff1d723e */ /* 0x000fe400024050ff */
[----:B------:R-:W-:Y:S02]  /*80a0*/  F2FP.TF32.F32.PACK_B R30, R30 ;  /* 0x0000001eff1e723e */ /* 0x000fe400024050ff */
[----:B------:R-:W-:Y:S02]  /*80b0*/  F2FP.TF32.F32.PACK_B R31, R31 ;  /* 0x0000001fff1f723e */ /* 0x000fe400024050ff */
[----:B------:R-:W-:Y:S02]  /*80c0*/  @P6 LEA R3, R3, UR49, 0x3 ;  /* 0x0000003103036c11 */ /* 0x000fe4000f8e18ff */
[----:B------:R-:W-:Y:S01]  /*80d0*/  @P6 SHF.L.U32 R16, R67, 0x1f, RZ ;  /* 0x0000001f43106819 */ /* 0x000fe200000006ff */
[----:B------:R2:W-:Y:S02]  /*80e0*/  STS.128 [R88+0x4030], R28 ;  /* 0x0040301c58007388 */ /* 0x0005e40000000c00 */
[----:B------:R-:W-:Y:S01]  /*80f0*/  @P6 VIADD R14, R3, 0xa0 ;  /* 0x000000a0030e6836 */ /* 0x000fe20000000000 */
[----:B------:R-:W-:Y:S04]  /*8100*/  LEA R3, R91, UR49, 0x3 ;  /* 0x000000315b037c11 */ /* 0x000fe8000f8e18ff */
[----:B------:R-:W-:Y:S01]  /*8110*/  @P6 PRMT R14, R93, 0x654, R14 ;  /* 0x000006545d0e6816 */ /* 0x000fe2000000000e */
        /* <DEDUP_REMOVED lines=20> */
.L_x_112:
[----:B------:R-:W-:Y:S05]  /*8260*/  BSYNC.RECONVERGENT B0 ;  /* 0x0000000000007941 */ /* 0x000fea0003800200 */
.L_x_111:
[----:B------:R-:W-:Y:S01]  /*8270*/  BAR.SYNC.DEFER_BLOCKING 0x1, 0x80 ;  /* 0x0042000000007b1d */ /* 0x000fe20000010000 */
[----:B------:R-:W-:Y:S04]  /*8280*/  UIADD3 UR4, UPT, UPT, UR40, 0x1, URZ ;  /* 0x0000000128047890 */ /* 0x000fe8000fffe0ff */
[----:B------:R-:W-:Y:S04]  /*8290*/  UISETP.NE.AND UP0, UPT, UR4, 0x4, UPT ;  /* 0x000000040400788c */ /* 0x000fe8000bf05270 */
[----:B------:R-:W-:Y:S01]  /*82a0*/  USEL UR50, UR4, URZ, UP0 ;  /* 0x000000ff04327287 */ /* 0x000fe20008000000 */
[----:B------:R1:W-:Y:S01]  /*82b0*/  @P6 SYNCS.ARRIVE.TRANS64.RED.A1T0 RZ, [R14+URZ], RZ ;  /* 0x000000ff0eff69a7 */ /* 0x0003e200081004ff */
[----:B------:R-:W-:Y:S01]  /*82c0*/  BSSY B1, `(.L_x_113) ;  /* 0x0000017000017945 */ /* 0x000fe20003800000 */
[----:B------:R-:W4:Y:S02]  /*82d0*/  @P6 SYNCS.PHASECHK.TRANS64.TRYWAIT P0, [R3+URZ+0x80], R16 ;  /* 0x00008010030065a7 */ /* 0x000f2400080011ff */
[----:B----4-:R-:W-:Y:S01]  /*82e0*/  @P6 SEL R90, RZ, 0x1, !P0 ;  /* 0x00000001ff5a6807 */ /* 0x010fe20004000000 */
        /* <DEDUP_REMOVED lines=13> */
.L_x_116:
[----:B------:R-:W-:Y:S05]  /*83c0*/  BSYNC B0 ;  /* 0x0000000000007941 */ /* 0x000fea0003800000 */
.L_x_115:
[----:B------:R-:W-:Y:S11]  /*83d0*/  ISETP.NE.AND P0, PT, R92, RZ, PT ;  /* 0x000000ff5c00720c */ /* 0x000ff60003f05270 */
[----:B------:R-:W-:Y:S02]  /*83e0*/  @!UPT UIADD3 URZ, UPT, UPT, URZ, URZ, URZ ;  /* 0x000000fffffff290 */ /* 0x000fe4000fffe0ff */
[----:B------:R4:W1:Y:S04]  /*83f0*/  @P0 LDS.128 R56, [R4] ;  /* 0x0000000004380984 */ /* 0x0008680000000c00 */
[----:B------:R4:W1:Y:S04]  /*8400*/  @P0 LDS.128 R52, [R2+0x10] ;  /* 0x0000100002340984 */ /* 0x0008680000000c00 */
[----:B------:R4:W1:Y:S04]  /*8410*/  @P0 LDS.128 R48, [R0+0x20] ;  /* 0x0000200000300984 */ /* 0x0008680000000c00 */
[----:B------:R4:W1:Y:S02]  /*8420*/  @P0 LDS.128 R44, [R91+0x30] ;  /* 0x000030005b2c0984 */ /* 0x0008640000000c00 */
.L_x_114:
[----:B------:R-:W-:Y:S05]  /*8430*/  BSYNC B1 ;  /* 0x0000000000017941 */ /* 0x000fea0003800000 */
.L_x_113:
        /* <DEDUP_REMOVED lines=11> */
[----:B----4-:R-:W4:Y:S01]  /*84f0*/  LDC.64 R2, c[0x4][R3] ;  /* 0x0100000003027b82 */ /* 0x010f220000000a00 */
[----:B------:R-:W2:Y:S01]  /*8500*/  LDCU.64 UR4, c[0x4][0x10] ;  /* 0x01000200ff0477ac */ /* 0x000ea20008000a00 */
[----:B-1----:R-:W-:Y:S01]  /*8510*/  MOV R5, UR9 ;  /* 0x0000000900057c02 */ /* 0x002fe20008000f00 */
[----:B------:R-:W-:Y:S01]  /*8520*/  IMAD.U32 R4, RZ, RZ, UR8 ;  /* 0x00000008ff047e24 */ /* 0x000fe2000f8e00ff */
[----:B-----5:R-:W-:Y:S01]  /*8530*/  MOV R7, UR7 ;  /* 0x0000000700077c02 */ /* 0x020fe20008000f00 */
[----:B------:R-:W-:Y:S01]  /*8540*/  IMAD.U32 R6, RZ, RZ, UR6 ;  /* 0x00000006ff067e24 */ /* 0x000fe2000f8e00ff */
[----:B--2---:R-:W-:Y:S01]  /*8550*/  MOV R11, UR5 ;  /* 0x00000005000b7c02 */ /* 0x004fe20008000f00 */
[----:B------:R-:W-:Y:S02]  /*8560*/  IMAD.U32 R10, RZ, RZ, UR4 ;  /* 0x00000004ff0a7e24 */ /* 0x000fe4000f8e00ff */
[----:B------:R-:W-:Y:S07]  /*8570*/  LEPC R20, `(.L_x_118) ;  /* 0x000000001014794e */ /* 0x000fee0000000000 */
[----:B---34-:R-:W-:Y:S05]  /*8580*/  CALL.ABS.NOINC R2 ;  /* 0x0000000002007343 */ /* 0x018fea0003c00000 */
.L_x_118:
[----:B------:R-:W-:Y:S01]  /*8590*/  ISETP.NE.AND P0, PT, R70, RZ, PT ;  /* 0x000000ff4600720c */ /* 0x000fe20003f05270 */
[----:B------:R-:W-:Y:S05]  /*85a0*/  WARPSYNC.ALL ;  /* 0x0000000000007948 */ /* 0x000fea0003800000 */
[----:B------:R-:W-:Y:S01]  /*85b0*/  R2UR UR4, R25 ;  /* 0x00000000190472ca */ /* 0x000fe200000e0000 */
[----:B------:R-:W1:Y:S01]  /*85c0*/  S2UR UR5, SR_CgaCtaId ;  /* 0x00000000000579c3 */ /* 0x000e620000008800 */
[----:B----4-:R-:W-:Y:S01]  /*85d0*/  LOP3.LUT R0, R56, 0xffffe000, RZ, 0xc0, !PT ;  /* 0xffffe00038007812 */ /* 0x010fe200078ec0ff */
[----:B------:R-:W-:Y:S01]  /*85e0*/  BSSY.RECONVERGENT B0, `(.L_x_119) ;  /* 0x000005e000007945 */ /* 0x000fe20003800200 */
[----:B------:R-:W-:Y:S02]  /*85f0*/  LOP3.LUT R2, R57, 0xffffe000, RZ, 0xc0, !PT ;  /* 0xffffe00039027812 */ /* 0x000fe400078ec0ff */
[----:B------:R-:W-:Y:S02]  /*8600*/  LOP3.LUT R3, R58, 0xffffe000, RZ, 0xc0, !PT ;  /* 0xffffe0003a037812 */ /* 0x000fe400078ec0ff */
[----:B------:R-:W-:Y:S02]  /*8610*/  LOP3.LUT R20, R59, 0xffffe000, RZ, 0xc0, !PT ;  /* 0xffffe0003b147812 */ /* 0x000fe400078ec0ff */
[----:B------:R-:W-:Y:S02]  /*8620*/  LOP3.LUT R21, R52, 0xffffe000, RZ, 0xc0, !PT ;  /* 0xffffe00034157812 */ /* 0x000fe400078ec0ff */
[----:B------:R-:W-:Y:S01]  /*8630*/  LOP3.LUT R26, R53, 0xffffe000, RZ, 0xc0, !PT ;  /* 0xffffe000351a7812 */ /* 0x000fe200078ec0ff */
[----:B------:R-:W4:Y:S01]  /*8640*/  LDTM.x16 R4, tmem[UR4+0x30] ;  /* 0x00003004000479ee */ /* 0x000f220008240000 */
[----:B------:R-:W-:Y:S01]  /*8650*/  R2UR UR4, R89 ;  /* 0x00000000590472ca */ /* 0x000fe200000e0000 */
[----:B------:R-:W-:Y:S01]  /*8660*/  NOP ;  /* 0x0000000000007918 */ /* 0x000fe20000000000 */
[----:B--2---:R-:W-:Y:S02]  /*8670*/  LOP3.LUT R29, R54, 0xffffe000, RZ, 0xc0, !PT ;  /* 0xffffe000361d7812 */ /* 0x004fe400078ec0ff */
[----:B------:R-:W-:Y:S02]  /*8680*/  LOP3.LUT R28, R55, 0xffffe000, RZ, 0xc0, !PT ;  /* 0xffffe000371c7812 */ /* 0x000fe400078ec0ff */
[----:B------:R-:W-:Y:S02]  /*8690*/  LOP3.LUT R31, R48, 0xffffe000, RZ, 0xc0, !PT ;  /* 0xffffe000301f7812 */ /* 0x000fe400078ec0ff */
[----:B------:R-:W-:Y:S02]  /*86a0*/  LOP3.LUT R30, R49, 0xffffe000, RZ, 0xc0, !PT ;  /* 0xffffe000311e7812 */ /* 0x000fe400078ec0ff */
[----:B------:R-:W-:Y:S02]  /*86b0*/  LOP3.LUT R33, R50, 0xffffe000, RZ, 0xc0, !PT ;  /* 0xffffe00032217812 */ /* 0x000fe400078ec0ff */
[----:B------:R-:W-:Y:S01]  /*86c0*/  LOP3.LUT R32, R51, 0xffffe000, RZ, 0xc0, !PT ;  /* 0xffffe00033207812 */ /* 0x000fe200078ec0ff */
[----:B------:R-:W-:Y:S01]  /*86d0*/  UIADD3 UR4, UPT, UPT, UR4, 0xf0, URZ ;  /* 0x000000f004047890 */ /* 0x000fe2000fffe0ff */
[----:B------:R-:W-:Y:S02]  /*86e0*/  LOP3.LUT R35, R44, 0xffffe000, RZ, 0xc0, !PT ;  /* 0xffffe0002c237812 */ /* 0x000fe400078ec0ff */
[----:B------:R-:W-:Y:S02]  /*86f0*/  LOP3.LUT R34, R45, 0xffffe000, RZ, 0xc0, !PT ;  /* 0xffffe0002d227812 */ /* 0x000fe400078ec0ff */
[----:B------:R-:W-:Y:S02]  /*8700*/  LOP3.LUT R37, R46, 0xffffe000, RZ, 0xc0, !PT ;  /* 0xffffe0002e257812 */ /* 0x000fe400078ec0ff */
[----:B------:R-:W-:Y:S01]  /*8710*/  LOP3.LUT R36, R47, 0xffffe000, RZ, 0xc0, !PT ;  /* 0xffffe0002f247812 */ /* 0x000fe200078ec0ff */
[C---:B----4-:R-:W-:Y:S01]  /*8720*/  FMUL R4, R24.reuse, R4 ;  /* 0x0000000418047220 */ /* 0x050fe20000400000 */
[C---:B------:R-:W-:Y:S01]  /*8730*/  FMUL R5, R24.reuse, R5 ;  /* 0x0000000518057220 */ /* 0x040fe20000400000 */
[C---:B------:R-:W-:Y:S01]  /*8740*/  FMUL R6, R24.reuse, R6 ;  /* 0x0000000618067220 */ /* 0x040fe20000400000 */
[C---:B------:R-:W-:Y:S01]  /*8750*/  FMUL R7, R24.reuse, R7 ;  /* 0x0000000718077220 */ /* 0x040fe20000400000 */
[C---:B------:R-:W-:Y:S01]  /*8760*/  FFMA R4, R27.reuse, R0, R4 ;  /* 0x000000001b047223 */ /* 0x040fe20000000004 */
[C---:B------:R-:W-:Y:S01]  /*8770*/  FFMA R5, R27.reuse, R2, R5 ;  /* 0x000000021b057223 */ /* 0x040fe20000000005 */
[C---:B------:R-:W-:Y:S01]  /*8780*/  FFMA R6, R27.reuse, R3, R6 ;  /* 0x000000031b067223 */ /* 0x040fe20000000006 */
[C---:B------:R-:W-:Y:S01]  /*8790*/  FFMA R7, R27.reuse, R20, R7 ;  /* 0x000000141b077223 */ /* 0x040fe20000000007 */
[----:B-1----:R-:W-:Y:S01]  /*87a0*/  UPRMT UR4, UR5, 0x654, UR4 ;  /* 0x0000065405047896 */ /* 0x002fe20008000004 */
[C---:B------:R-:W-:Y:S01]  /*87b0*/  FMUL R8, R24.reuse, R8 ;  /* 0x0000000818087220 */ /* 0x040fe20000400000 */
[C---:B------:R-:W-:Y:S01]  /*87c0*/  FMUL R9, R24.reuse, R9 ;  /* 0x0000000918097220 */ /* 0x040fe20000400000 */
[C---:B------:R-:W-:Y:S01]  /*87d0*/  FMUL R10, R24.reuse, R10 ;  /* 0x0000000a180a7220 */ /* 0x040fe20000400000 */
[C---:B------:R-:W-:Y:S01]  /*87e0*/  FMUL R11, R24.reuse, R11 ;  /* 0x0000000b180b7220 */ /* 0x040fe20000400000 */
[----:B------:R-:W-:Y:S01]  /*87f0*/  F2FP.TF32.F32.PACK_B R4, R4 ;  /* 0x00000004ff04723e */ /* 0x000fe200024050ff */
[C---:B------:R-:W-:Y:S01]  /*8800*/  FFMA R8, R27.reuse, R21, R8 ;  /* 0x000000151b087223 */ /* 0x040fe20000000008 */
[----:B------:R-:W-:Y:S01]  /*8810*/  F2FP.TF32.F32.PACK_B R5, R5 ;  /* 0x00000005ff05723e */ /* 0x000fe200024050ff */
[C---:B------:R-:W-:Y:S01]  /*8820*/  FFMA R9, R27.reuse, R26, R9 ;  /* 0x0000001a1b097223 */ /* 0x040fe20000000009 */
[----:B------:R-:W-:Y:S01]  /*8830*/  F2FP.TF32.F32.PACK_B R6, R6 ;  /* 0x00000006ff06723e */ /* 0x000fe200024050ff */
[C---:B------:R-:W-:Y:S01]  /*8840*/  FFMA R10, R27.reuse, R29, R10 ;  /* 0x0000001d1b0a7223 */ /* 0x040fe2000000000a */
[----:B------:R-:W-:Y:S01]  /*8850*/  F2FP.TF32.F32.PACK_B R7, R7 ;  /* 0x00000007ff07723e */ /* 0x000fe200024050ff */
[C---:B------:R-:W-:Y:S01]  /*8860*/  FFMA R11, R27.reuse, R28, R11 ;  /* 0x0000001c1b0b7223 */ /* 0x040fe2000000000b */
[C---:B------:R-:W-:Y:S01]  /*8870*/  FMUL R12, R24.reuse, R12 ;  /* 0x0000000c180c7220 */ /* 0x040fe20000400000 */
[----:B------:R-:W-:Y:S01]  /*8880*/  SYNCS.ARRIVE.TRANS64.RED.A1T0 RZ, [UR4], RZ ;  /* 0x000000ffffff79a7 */ /* 0x000fe20008100404 */
[----:B------:R-:W-:Y:S01]  /*8890*/  F2FP.TF32.F32.PACK_B R8, R8 ;  /* 0x00000008ff08723e */ /* 0x000fe200024050ff */
[----:B------:R1:W-:Y:S01]  /*88a0*/  STS.128 [R68+0x6000], R4 ;  /* 0x0060000444007388 */ /* 0x0003e20000000c00 */
        /* <DEDUP_REMOVED lines=9> */
[C---:B------:R-:W-:Y:S01]  /*8940*/  FFMA R15, R27.reuse, R32, R15 ;  /* 0x000000201b0f7223 */ /* 0x040fe2000000000f */
[C---:B------:R-:W-:Y:S01]  /*8950*/  FMUL R16, R24.reuse, R16 ;  /* 0x0000001018107220 */ /* 0x040fe20000400000 */
[----:B------:R-:W-:Y:S01]  /*8960*/  F2FP.TF32.F32.PACK_B R12, R12 ;  /* 0x0000000cff0c723e */ /* 0x000fe200024050ff */
[----:B------:R1:W-:Y:S01]  /*8970*/  STS.128 [R82+0x6010], R8 ;  /* 0x0060100852007388 */ /* 0x0003e20000000c00 */
[C---:B------:R-:W-:Y:S01]  /*8980*/  FMUL R17, R24.reuse, R17 ;  /* 0x0000001118117220 */ /* 0x040fe20000400000 */
        /* <DEDUP_REMOVED lines=9> */
[----:B------:R-:W-:Y:S02]  /*8a20*/  F2FP.TF32.F32.PACK_B R16, R16 ;  /* 0x00000010ff10723e */ /* 0x000fe400024050ff */
[----:B------:R1:W-:Y:S01]  /*8a30*/  STS.128 [R80+0x6020], R12 ;  /* 0x0060200c50007388 */ /* 0x0003e20000000c00 */
[----:B------:R-:W-:Y:S02]  /*8a40*/  F2FP.TF32.F32.PACK_B R17, R17 ;  /* 0x00000011ff11723e */ /* 0x000fe400024050ff */
        /* <DEDUP_REMOVED lines=15> */
[----:B------:R-:W-:Y:S01]  /*8b40*/  R2UR UR12, R81 ;  /* 0x00000000510c72ca */ /* 0x000fe200000e0000 */
[----:B------:R-:W-:Y:S01]  /*8b50*/  UIADD3 UR8, UPT, UPT, UR49, 0x6200, URZ ;  /* 0x0000620031087890 */ /* 0x000fe2000fffe0ff */
[----:B------:R-:W-:Y:S01]  /*8b60*/  R2UR UR13, R83 ;  /* 0x00000000530d72ca */ /* 0x000fe200000e0000 */
[----:B--2---:R-:W-:Y:S04]  /*8b70*/  UIADD3 UR4, UP0, UPT, UR6, 0x780, URZ ;  /* 0x0000078006047890 */ /* 0x004fe8000ff1e0ff */
[----:B------:R-:W-:Y:S09]  /*8b80*/  UIADD3.X UR5, UPT, UPT, URZ, UR7, URZ, UP0, !UPT ;  /* 0x00000007ff057290 */ /* 0x000ff200087fe4ff */
[----:B------:R2:W-:Y:S01]  /*8b90*/  UTMASTG.5D.IM2COL [UR8], [UR4] ;  /* 0x00000008040073b5 */ /* 0x0005e20008060000 */
[----:B------:R0:W-:Y:S01]  /*8ba0*/  UTMACMDFLUSH ;  /* 0x00000000000079b7 */ /* 0x0001e20000000000 */
[----:B--2---:R-:W-:Y:S04]  /*8bb0*/  DEPBAR.LE SB0, 0x1 ;  /* 0x000080400000791a */ /* 0x004fe80000000000 */
.L_x_120:
[----:B------:R-:W-:Y:S05]  /*8bc0*/  BSYNC.RECONVERGENT B0 ;  /* 0x0000000000007941 */ /* 0x000fea0003800200 */
.L_x_119:
[----:B------:R-:W-:Y:S01]  /*8bd0*/  BAR.SYNC.DEFER_BLOCKING 0x1, 0x80 ;  /* 0x0042000000007b1d */ /* 0x000fe20000010000 */
[----:B------:R-:W-:Y:S01]  /*8be0*/  UISETP.NE.AND UP0, UPT, UR53, -0x4, UPT ;  /* 0xfffffffc3500788c */ /* 0x000fe2000bf05270 */
[----:B------:R-:W-:Y:S08]  /*8bf0*/  IADD3 R0, PT, PT, R22, 0x1, RZ ;  /* 0x0000000116007810 */ /* 0x000ff00007ffe0ff */
[----:B------:R-:W-:Y:S05]  /*8c00*/  BRA.U !UP0, `(.L_x_121) ;  /* 0x0000000108247547 */ /* 0x000fea000b800000 */
[----:B------:R-:W-:Y:S01]  /*8c10*/  ISETP.NE.AND P0, PT, R87, RZ, PT ;  /* 0x000000ff5700720c */ /* 0x000fe20003f05270 */
[----:B------:R-:W-:Y:S01]  /*8c20*/  IMAD.U32 R2, RZ, RZ, UR50 ;  /* 0x00000032ff027e24 */ /* 0x000fe2000f8e00ff */
[----:B------:R-:W-:Y:S04]  /*8c30*/  UIADD3 UR4, UPT, UPT, UR50, 0x1, URZ ;  /* 0x0000000132047890 */ /* 0x000fe8000fffe0ff */
[----:B------:R-:W-:Y:S04]  /*8c40*/  UISETP.NE.AND UP0, UPT, UR4, 0x4, UPT ;  /* 0x000000040400788c */ /* 0x000fe8000bf05270 */
[----:B------:R-:W-:Y:S03]  /*8c50*/  USEL UR50, UR4, URZ, UP0 ;  /* 0x000000ff04327287 */ /* 0x000fe60008000000 */
[----:B------:R-:W-:Y:S05]  /*8c60*/  @P0 LEA R2, R2, UR49, 0x3 ;  /* 0x0000003102020c11 */ /* 0x000fea000f8e18ff */
[----:B------:R-:W-:Y:S05]  /*8c70*/  @P0 VIADD R2, R2, 0xa0 ;  /* 0x000000a002020836 */ /* 0x000fea0000000000 */
[----:B------:R-:W-:Y:S04]  /*8c80*/  @P0 PRMT R2, R93, 0x654, R2 ;  /* 0x000006545d020816 */ /* 0x000fe80000000002 */
[----:B------:R2:W-:Y:S03]  /*8c90*/  @P0 SYNCS.ARRIVE.TRANS64.RED.A1T0 RZ, [R2+URZ], RZ ;  /* 0x000000ff02ff09a7 */ /* 0x0005e600081004ff */
.L_x_121:
[----:B------:R-:W-:Y:S01]  /*8ca0*/  R2UR UR5, R63 ;  /* 0x000000003f0572ca */ /* 0x000fe200000e0000 */
[----:B------:R-:W-:Y:S01]  /*8cb0*/  UISETP.NE.AND UP0, UPT, UR62, URZ, UPT ;  /* 0x000000ff3e00728c */ /* 0x000fe2000bf05270 */
[----:B------:R-:W-:Y:S01]  /*8cc0*/  R2UR UR4, R64 ;  /* 0x00000000400472ca */ /* 0x000fe200000e0000 */
[----:B------:R-:W-:Y:S01]  /*8cd0*/  UIADD3 UR53, UPT, UPT, UR53, 0x4, URZ ;  /* 0x0000000435357890 */ /* 0x000fe2000fffe0ff */
[C---:B------:R-:W-:Y:S01]  /*8ce0*/  ISETP.NE.AND P0, PT, R0.reuse, 0x2, PT ;  /* 0x000000020000780c */ /* 0x040fe20003f05270 */
[----:B------:R-:W-:Y:S01]  /*8cf0*/  UMOV UR52, UR63 ;  /* 0x0000003f00347c82 */ /* 0x000fe20008000000 */
[----:B------:R-:W-:Y:S02]  /*8d00*/  LOP3.LUT R65, R65, 0x1, RZ, 0x3c, !PT ;  /* 0x0000000141417812 */ /* 0x000fe400078e3cff */
[----:B------:R-:W-:Y:S02]  /*8d10*/  SEL R3, RZ, 0x1, P0 ;  /* 0x00000001ff037807 */ /* 0x000fe40000000000 */
[----:B------:R-:W-:Y:S02]  /*8d20*/  SEL R22, R0, RZ, P0 ;  /* 0x000000ff00167207 */ /* 0x000fe40000000000 */
[----:B------:R-:W-:Y:S01]  /*8d30*/  LOP3.LUT R66, R66, R3, RZ, 0x3c, !PT ;  /* 0x0000000342427212 */ /* 0x000fe200078e3cff */
[----:B------:R-:W-:Y:S02]  /*8d40*/  UIADD3 UR24, UPT, UPT, UR36, UR5, URZ ;  /* 0x0000000524187290 */ /* 0x000fe4000fffe0ff */
[----:B------:R-:W-:Y:S01]  /*8d50*/  UIADD3 UR51, UPT, UPT, UR37, UR4, URZ ;  /* 0x0000000425337290 */ /* 0x000fe2000fffe0ff */
[----:B------:R-:W-:Y:S11]  /*8d60*/  BRA.U UP0, `(.L_x_122) ;  /* 0xffffffc900507547 */ /* 0x000ff6000b83ffff */
[----:B------:R-:W-:-:S13]  /*8d70*/  R2UR UR4, R79 ;  /* 0x000000004f0472ca */ /* 0x000fda00000e0000 */
[----:B------:R-:W-:-:S09]  /*8d80*/  UISETP.NE.AND UP0, UPT, UR4, URZ, UPT ;  /* 0x000000ff0400728c */ /* 0x000fd2000bf05270 */
[----:B------:R-:W-:Y:S05]  /*8d90*/  BRA.U !UP0, `(.L_x_123) ;  /* 0x0000000108487547 */ /* 0x000fea000b800000 */
[----:B------:R-:W4:Y:S02]  /*8da0*/  LDCU.64 UR4, c[0x0][0x990] ;  /* 0x00013200ff0477ac */ /* 0x000f240008000a00 */
[----:B----4-:R-:W-:-:S04]  /*8db0*/  UISETP.NE.U32.AND UP0, UPT, UR4, URZ, UPT ;  /* 0x000000ff0400728c */ /* 0x010fc8000bf05070 */
[----:B------:R-:W-:-:S09]  /*8dc0*/  UISETP.NE.AND.EX UP0, UPT, UR5, URZ, UPT, UP0 ;  /* 0x000000ff0500728c */ /* 0x000fd2000bf05300 */
[----:B------:R-:W-:Y:S05]  /*8dd0*/  BRA.U UP0, `(.L_x_124) ;  /* 0x00000001000c7547 */ /* 0x000fea000b800000 */
[----:B------:R-:W-:-:S13]  /*8de0*/  FSETP.NEU.AND P0, PT, R27, RZ, PT ;  /* 0x000000ff1b00720b */ /* 0x000fda0003f0d000 */
[----:B------:R-:W-:Y:S05]  /*8df0*/  @!P0 EXIT ;  /* 0x000000000000894d */ /* 0x000fea0003800000 */
[----:B------:R-:W-:Y:S05]  /*8e00*/  BRA `(.L_x_123) ;  /* 0x00000000002c7947 */ /* 0x000fea0003800000 */
.L_x_124:
[----:B------:R-:W-:Y:S01]  /*8e10*/  ISETP.NE.AND P0, PT, R86, RZ, PT ;  /* 0x000000ff5600720c */ /* 0x000fe20003f05270 */
[----:B------:R-:W-:-:S12]  /*8e20*/  BSSY.RECONVERGENT B0, `(.L_x_123) ;  /* 0x0000009000007945 */ /* 0x000fd80003800200 */
[----:B------:R-:W-:Y:S05]  /*8e30*/  @P0 BRA `(.L_x_125) ;  /* 0x0000000000140947 */ /* 0x000fea0003800000 */
[----:B------:R-:W4:Y:S02]  /*8e40*/  LDCU.64 UR4, c[0x0][0x988] ;  /* 0x00013100ff0477ac */ /* 0x000f240008000a00 */
[----:B----4-:R-:W-:-:S04]  /*8e50*/  ISETP.NE.U32.AND P0, PT, RZ, UR4, PT ;  /* 0x00000004ff007c0c */ /* 0x010fc8000bf05070 */
[----:B------:R-:W-:-:S13]  /*8e60*/  ISETP.NE.AND.EX P0, PT, RZ, UR5, PT, P0 ;  /* 0x00000005ff007c0c */ /* 0x000fda000bf05300 */
[----:B------:R-:W-:Y:S05]  /*8e70*/  @!P0 EXIT ;  /* 0x000000000000894d */ /* 0x000fea0003800000 */
[----:B------:R-:W-:Y:S05]  /*8e80*/  BRA `(.L_x_126) ;  /* 0x0000000000087947 */ /* 0x000fea0003800000 */
.L_x_125:
[----:B------:R-:W-:-:S13]  /*8e90*/  FSETP.NEU.AND P0, PT, R27, RZ, PT ;  /* 0x000000ff1b00720b */ /* 0x000fda0003f0d000 */
[----:B------:R-:W-:Y:S05]  /*8ea0*/  @!P0 EXIT ;  /* 0x000000000000894d */ /* 0x000fea0003800000 */
.L_x_126:
[----:B------:R-:W-:Y:S05]  /*8eb0*/  BSYNC.RECONVERGENT B0 ;  /* 0x0000000000007941 */ /* 0x000fea0003800200 */
.L_x_123:
[----:B------:R-:W4:Y:S01]  /*8ec0*/  S2UR UR5, SR_CgaCtaId ;  /* 0x00000000000579c3 */ /* 0x000f220000008800 */
[----:B------:R-:W-:Y:S01]  /*8ed0*/  ULEA UR4, UR50, UR49, 0x3 ;  /* 0x0000003132047291 */ /* 0x000fe2000f8e18ff */
[----:B------:R-:W-:-:S04]  /*8ee0*/  DEPBAR.LE SB0, 0x0 ;  /* 0x000080000000791a */ /* 0x000fc80000000000 */
[----:B------:R-:W-:-:S04]  /*8ef0*/  UIADD3 UR4, UPT, UPT, UR4, 0xa0, URZ ;  /* 0x000000a004047890 */ /* 0x000fc8000fffe0ff */
[----:B----4-:R-:W-:-:S09]  /*8f00*/  UPRMT UR4, UR5, 0x654, UR4 ;  /* 0x0000065405047896 */ /* 0x010fd20008000004 */
[----:B------:R-:W-:Y:S01]  /*8f10*/  SYNCS.ARRIVE.TRANS64.RED.A1T0 RZ, [UR4], RZ ;  /* 0x000000ffffff79a7 */ /* 0x000fe20008100404 */
[----:B------:R-:W-:Y:S05]  /*8f20*/  EXIT ;  /* 0x000000000000794d */ /* 0x000fea0003800000 */
.L_x_19:
[----:B------:R-:W-:Y:S07]  /*8f30*/  MOV R0, UR9 ;  /* 0x0000000900007c02 */ /* 0x000fee0008000f00 */
.L_x_127:
[----:B--2---:R2:W3:Y:S02]  /*8f40*/  SYNCS.PHASECHK.TRANS64.TRYWAIT P0, [R0+URZ+0x40], R5 ;  /* 0x00004005000075a7 */ /* 0x0044e400080011ff */
[----:B---3--:R-:W-:Y:S05]  /*8f50*/  @!P0 NANOSLEEP.SYNCS 0x989680 ;  /* 0x009896800000895d */ /* 0x008fea0003900000 */
[----:B------:R-:W3:Y:S02]  /*8f60*/  @!P0 SYNCS.PHASECHK.TRANS64 P0, [R0+URZ+0x40], R5 ;  /* 0x00004005000085a7 */ /* 0x000ee400080010ff */
[----:B---3--:R-:W-:Y:S05]  /*8f70*/  @!P0 BRA `(.L_x_127) ;  /* 0xfffffffc00f08947 */ /* 0x008fea000383ffff */
[----:B------:R-:W-:Y:S05]  /*8f80*/  BRA `(.L_x_18) ;  /* 0xffffff8800587947 */ /* 0x000fea000383ffff */
.L_x_25:
[----:B------:R-:W-:Y:S07]  /*8f90*/  MOV R0, UR9 ;  /* 0x0000000900007c02 */ /* 0x000fee0008000f00 */
.L_x_128:
[----:B--2---:R2:W4:Y:S02]  /*8fa0*/  SYNCS.PHASECHK.TRANS64.TRYWAIT P0, [R0+URZ+0x40], R5 ;  /* 0x00004005000075a7 */ /* 0x00452400080011ff */
[----:B----4-:R-:W-:Y:S05]  /*8fb0*/  @!P0 NANOSLEEP.SYNCS 0x989680 ;  /* 0x009896800000895d */ /* 0x010fea0003900000 */
[----:B------:R-:W4:Y:S02]  /*8fc0*/  @!P0 SYNCS.PHASECHK.TRANS64 P0, [R0+URZ+0x40], R5 ;  /* 0x00004005000085a7 */ /* 0x000f2400080010ff */
[----:B----4-:R-:W-:Y:S05]  /*8fd0*/  @!P0 BRA `(.L_x_128) ;  /* 0xfffffffc00f08947 */ /* 0x010fea000383ffff */
[----:B------:R-:W-:Y:S05]  /*8fe0*/  BRA `(.L_x_24) ;  /* 0xffffff8c00e87947 */ /* 0x000fea000383ffff */
.L_x_29:
[----:B------:R-:W-:-:S07]  /*8ff0*/  MOV R0, UR30 ;  /* 0x0000001e00007c02 */ /* 0x000fce0008000f00 */
.L_x_129:
[----:B-1----:R1:W2:Y:S02]  /*9000*/  SYNCS.PHASECHK.TRANS64.TRYWAIT P0, [R0+URZ+0xd0], R3 ;  /* 0x0000d003000075a7 */ /* 0x0022a400080011ff */
[----:B--2---:R-:W-:Y:S05]  /*9010*/  @!P0 NANOSLEEP.SYNCS 0x989680 ;  /* 0x009896800000895d */ /* 0x004fea0003900000 */
[----:B------:R-:W2:Y:S02]  /*9020*/  @!P0 SYNCS.PHASECHK.TRANS64 P0, [R0+URZ+0xd0], R3 ;  /* 0x0000d003000085a7 */ /* 0x000ea400080010ff */
[----:B--2---:R-:W-:Y:S05]  /*9030*/  @!P0 BRA `(.L_x_129) ;  /* 0xfffffffc00f08947 */ /* 0x004fea000383ffff */
[----:B------:R-:W-:Y:S05]  /*9040*/  BRA `(.L_x_130) ;  /* 0xffffff9000b87947 */ /* 0x000fea000383ffff */
.L_x_33:
[----:B------:R-:W-:-:S07]  /*9050*/  MOV R0, UR4 ;  /* 0x0000000400007c02 */ /* 0x000fce0008000f00 */
.L_x_131:
[----:B-1----:R1:W2:Y:S02]  /*9060*/  SYNCS.PHASECHK.TRANS64.TRYWAIT P0, [R0+URZ], R3 ;  /* 0x00000003000075a7 */ /* 0x0022a400080011ff */
[----:B--2---:R-:W-:Y:S05]  /*9070*/  @!P0 NANOSLEEP.SYNCS 0x989680 ;  /* 0x009896800000895d */ /* 0x004fea0003900000 */
[----:B------:R-:W2:Y:S02]  /*9080*/  @!P0 SYNCS.PHASECHK.TRANS64 P0, [R0+URZ], R3 ;  /* 0x00000003000085a7 */ /* 0x000ea400080010ff */
[----:B--2---:R-:W-:Y:S05]  /*9090*/  @!P0 BRA `(.L_x_131) ;  /* 0xfffffffc00f08947 */ /* 0x004fea000383ffff */
[----:B------:R-:W-:Y:S05]  /*90a0*/  BRA `(.L_x_132) ;  /* 0xffffff9800507947 */ /* 0x000fea000383ffff */
.L_x_34:
[----:B------:R-:W-:-:S07]  /*90b0*/  MOV R0, UR5 ;  /* 0x0000000500007c02 */ /* 0x000fce0008000f00 */
.L_x_133:
[----:B-1----:R1:W2:Y:S02]  /*90c0*/  SYNCS.PHASECHK.TRANS64.TRYWAIT P0, [R0+URZ], R3 ;  /* 0x00000003000075a7 */ /* 0x0022a400080011ff */
[----:B--2---:R-:W-:Y:S05]  /*90d0*/  @!P0 NANOSLEEP.SYNCS 0x989680 ;  /* 0x009896800000895d */ /* 0x004fea0003900000 */
[----:B------:R-:W2:Y:S02]  /*90e0*/  @!P0 SYNCS.PHASECHK.TRANS64 P0, [R0+URZ], R3 ;  /* 0x00000003000085a7 */ /* 0x000ea400080010ff */
[----:B--2---:R-:W-:Y:S05]  /*90f0*/  @!P0 BRA `(.L_x_133) ;  /* 0xfffffffc00f08947 */ /* 0x004fea000383ffff */
[----:B------:R-:W-:Y:S05]  /*9100*/  BRA `(.L_x_134) ;  /* 0xffffff9800607947 */ /* 0x000fea000383ffff */
.L_x_35:
[----:B------:R-:W-:-:S07]  /*9110*/  MOV R0, UR5 ;  /* 0x0000000500007c02 */ /* 0x000fce0008000f00 */
.L_x_135:
[----:B-1----:R1:W2:Y:S02]  /*9120*/  SYNCS.PHASECHK.TRANS64.TRYWAIT P0, [R0+URZ], R3 ;  /* 0x00000003000075a7 */ /* 0x0022a400080011ff */
[----:B--2---:R-:W-:Y:S05]  /*9130*/  @!P0 NANOSLEEP.SYNCS 0x989680 ;  /* 0x009896800000895d */ /* 0x004fea0003900000 */
[----:B------:R-:W2:Y:S02]  /*9140*/  @!P0 SYNCS.PHASECHK.TRANS64 P0, [R0+URZ], R3 ;  /* 0x00000003000085a7 */ /* 0x000ea400080010ff */
[----:B--2---:R-:W-:Y:S05]  /*9150*/  @!P0 BRA `(.L_x_135) ;  /* 0xfffffffc00f08947 */ /* 0x004fea000383ffff */
[----:B------:R-:W-:Y:S05]  /*9160*/  BRA `(.L_x_136) ;  /* 0xffffff9800707947 */ /* 0x000fea000383ffff */
.L_x_36:
[----:B------:R-:W-:-:S07]  /*9170*/  MOV R0, UR5 ;  /* 0x0000000500007c02 */ /* 0x000fce0008000f00 */
.L_x_137:
[----:B-1----:R1:W2:Y:S02]  /*9180*/  SYNCS.PHASECHK.TRANS64.TRYWAIT P0, [R0+URZ], R3 ;  /* 0x00000003000075a7 */ /* 0x0022a400080011ff */
[----:B--2---:R-:W-:Y:S05]  /*9190*/  @!P0 NANOSLEEP.SYNCS 0x989680 ;  /* 0x009896800000895d */ /* 0x004fea0003900000 */
[----:B------:R-:W2:Y:S02]  /*91a0*/  @!P0 SYNCS.PHASECHK.TRANS64 P0, [R0+URZ], R3 ;  /* 0x00000003000085a7 */ /* 0x000ea400080010ff */
[----:B--2---:R-:W-:Y:S05]  /*91b0*/  @!P0 BRA `(.L_x_137) ;  /* 0xfffffffc00f08947 */ /* 0x004fea000383ffff */
[----:B------:R-:W-:Y:S05]  /*91c0*/  BRA `(.L_x_138) ;  /* 0xffffff9800807947 */ /* 0x000fea000383ffff */
.L_x_37:
[----:B------:R-:W-:-:S07]  /*91d0*/  MOV R0, UR5 ;  /* 0x0000000500007c02 */ /* 0x000fce0008000f00 */
.L_x_139:
[----:B-1----:R1:W2:Y:S02]  /*91e0*/  SYNCS.PHASECHK.TRANS64.TRYWAIT P0, [R0+URZ], R3 ;  /* 0x00000003000075a7 */ /* 0x0022a400080011ff */
[----:B--2---:R-:W-:Y:S05]  /*91f0*/  @!P0 NANOSLEEP.SYNCS 0x989680 ;  /* 0x009896800000895d */ /* 0x004fea0003900000 */
[----:B------:R-:W2:Y:S02]  /*9200*/  @!P0 SYNCS.PHASECHK.TRANS64 P0, [R0+URZ], R3 ;  /* 0x00000003000085a7 */ /* 0x000ea400080010ff */
[----:B--2---:R-:W-:Y:S05]  /*9210*/  @!P0 BRA `(.L_x_139) ;  /* 0xfffffffc00f08947 */ /* 0x004fea000383ffff */
[----:B------:R-:W-:Y:S05]  /*9220*/  BRA `(.L_x_140) ;  /* 0xffffff9800907947 */ /* 0x000fea000383ffff */
.L_x_38:
[----:B------:R-:W-:-:S07]  /*9230*/  MOV R0, UR5 ;  /* 0x0000000500007c02 */ /* 0x000fce0008000f00 */
.L_x_141:
[----:B-1----:R1:W2:Y:S02]  /*9240*/  SYNCS.PHASECHK.TRANS64.TRYWAIT P0, [R0+URZ], R3 ;  /* 0x00000003000075a7 */ /* 0x0022a400080011ff */
[----:B--2---:R-:W-:Y:S05]  /*9250*/  @!P0 NANOSLEEP.SYNCS 0x989680 ;  /* 0x009896800000895d */ /* 0x004fea0003900000 */
[----:B------:R-:W2:Y:S02]  /*9260*/  @!P0 SYNCS.PHASECHK.TRANS64 P0, [R0+URZ], R3 ;  /* 0x00000003000085a7 */ /* 0x000ea400080010ff */
[----:B--2---:R-:W-:Y:S05]  /*9270*/  @!P0 BRA `(.L_x_141) ;  /* 0xfffffffc00f08947 */ /* 0x004fea000383ffff */
[----:B------:R-:W-:Y:S05]  /*9280*/  BRA `(.L_x_142) ;  /* 0xffffff9800a07947 */ /* 0x000fea000383ffff */
.L_x_39:
[----:B------:R-:W-:-:S07]  /*9290*/  MOV R0, UR5 ;  /* 0x0000000500007c02 */ /* 0x000fce0008000f00 */
.L_x_143:
[----:B-1----:R1:W2:Y:S02]  /*92a0*/  SYNCS.PHASECHK.TRANS64.TRYWAIT P0, [R0+URZ], R3 ;  /* 0x00000003000075a7 */ /* 0x0022a400080011ff */
[----:B--2---:R-:W-:Y:S05]  /*92b0*/  @!P0 NANOSLEEP.SYNCS 0x989680 ;  /* 0x009896800000895d */ /* 0x004fea0003900000 */
[----:B------:R-:W2:Y:S02]  /*92c0*/  @!P0 SYNCS.PHASECHK.TRANS64 P0, [R0+URZ], R3 ;  /* 0x00000003000085a7 */ /* 0x000ea400080010ff */
[----:B--2---:R-:W-:Y:S05]  /*92d0*/  @!P0 BRA `(.L_x_143) ;  /* 0xfffffffc00f08947 */ /* 0x004fea000383ffff */
[----:B------:R-:W-:Y:S05]  /*92e0*/  BRA `(.L_x_144) ;  /* 0xffffff9800b07947 */ /* 0x000fea000383ffff */
.L_x_42:
[----:B------:R-:W-:-:S07]  /*92f0*/  MOV R4, UR4 ;  /* 0x0000000400047c02 */ /* 0x000fce0008000f00 */
.L_x_145:
[----:B--2---:R2:W3:Y:S02]  /*9300*/  SYNCS.PHASECHK.TRANS64.TRYWAIT P1, [R4+URZ+0xd8], R7 ;  /* 0x0000d807040075a7 */ /* 0x0044e400080211ff */
[----:B---3--:R-:W-:Y:S05]  /*9310*/  @!P1 NANOSLEEP.SYNCS 0x989680 ;  /* 0x009896800000995d */ /* 0x008fea0003900000 */
[----:B------:R-:W3:Y:S02]  /*9320*/  @!P1 SYNCS.PHASECHK.TRANS64 P1, [R4+URZ+0xd8], R7 ;  /* 0x0000d807040095a7 */ /* 0x000ee400080210ff */
[----:B---3--:R-:W-:Y:S05]  /*9330*/  @!P1 BRA `(.L_x_145) ;  /* 0xfffffffc00f09947 */ /* 0x008fea000383ffff */
[----:B------:R-:W-:Y:S05]  /*9340*/  BRA `(.L_x_146) ;  /* 0xffffff9c00207947 */ /* 0x000fea000383ffff */
.L_x_43:
[----:B--2---:R-:W-:-:S07]  /*9350*/  MOV R4, UR4 ;  /* 0x0000000400047c02 */ /* 0x004fce0008000f00 */
.L_x_147:
[----:B--2---:R2:W3:Y:S02]  /*9360*/  SYNCS.PHASECHK.TRANS64.TRYWAIT P1, [R4+URZ+0xd0], R5 ;  /* 0x0000d005040075a7 */ /* 0x0044e400080211ff */
[----:B---3--:R-:W-:Y:S05]  /*9370*/  @!P1 NANOSLEEP.SYNCS 0x989680 ;  /* 0x009896800000995d */ /* 0x008fea0003900000 */
[----:B------:R-:W3:Y:S02]  /*9380*/  @!P1 SYNCS.PHASECHK.TRANS64 P1, [R4+URZ+0xd0], R5 ;  /* 0x0000d005040095a7 */ /* 0x000ee400080210ff */
[----:B---3--:R-:W-:Y:S05]  /*9390*/  @!P1 BRA `(.L_x_147) ;  /* 0xfffffffc00f09947 */ /* 0x008fea000383ffff */
[----:B------:R-:W-:Y:S05]  /*93a0*/  BRA `(.L_x_148) ;  /* 0xffffff9c00287947 */ /* 0x000fea000383ffff */
.L_x_51:
[----:B------:R-:W-:-:S07]  /*93b0*/  MOV R0, UR20 ;  /* 0x0000001400007c02 */ /* 0x000fce0008000f00 */
.L_x_149:
[----:B-1----:R1:W2:Y:S02]  /*93c0*/  SYNCS.PHASECHK.TRANS64.TRYWAIT P0, [R0+URZ+0xd0], R5 ;  /* 0x0000d005000075a7 */ /* 0x0022a400080011ff */
[----:B--2---:R-:W-:Y:S05]  /*93d0*/  @!P0 NANOSLEEP.SYNCS 0x989680 ;  /* 0x009896800000895d */ /* 0x004fea0003900000 */
[----:B------:R-:W2:Y:S02]  /*93e0*/  @!P0 SYNCS.PHASECHK.TRANS64 P0, [R0+URZ+0xd0], R5 ;  /* 0x0000d005000085a7 */ /* 0x000ea400080010ff */
[----:B--2---:R-:W-:Y:S05]  /*93f0*/  @!P0 BRA `(.L_x_149) ;  /* 0xfffffffc00f08947 */ /* 0x004fea000383ffff */
[----:B------:R-:W-:Y:S05]  /*9400*/  BRA `(.L_x_150) ;  /* 0xffffffa000b47947 */ /* 0x000fea000383ffff */
.L_x_52:
[----:B------:R-:W-:-:S07]  /*9410*/  MOV R5, UR24 ;  /* 0x0000001800057c02 */ /* 0x000fce0008000f00 */
.L_x_151:
[----:B-1----:R1:W2:Y:S02]  /*9420*/  SYNCS.PHASECHK.TRANS64.TRYWAIT P0, [R5+URZ+0xf0], R0 ;  /* 0x0000f000050075a7 */ /* 0x0022a400080011ff */
[----:B--2---:R-:W-:Y:S05]  /*9430*/  @!P0 NANOSLEEP.SYNCS 0x989680 ;  /* 0x009896800000895d */ /* 0x004fea0003900000 */
[----:B------:R-:W2:Y:S02]  /*9440*/  @!P0 SYNCS.PHASECHK.TRANS64 P0, [R5+URZ+0xf0], R0 ;  /* 0x0000f000050085a7 */ /* 0x000ea400080010ff */
[----:B--2---:R-:W-:Y:S05]  /*9450*/  @!P0 BRA `(.L_x_151) ;  /* 0xfffffffc00f08947 */ /* 0x004fea000383ffff */
[----:B------:R-:W-:Y:S05]  /*9460*/  BRA `(.L_x_152) ;  /* 0xffffffa000d07947 */ /* 0x000fea000383ffff */
.L_x_55:
[----:B-1----:R-:W-:Y:S07]  /*9470*/  MOV R0, UR18 ;  /* 0x0000001200007c02 */ /* 0x002fee0008000f00 */
.L_x_153:
[----:B-1----:R1:W2:Y:S02]  /*9480*/  SYNCS.PHASECHK.TRANS64.TRYWAIT P0, [R0+URZ], R5 ;  /* 0x00000005000075a7 */ /* 0x0022a400080011ff */
[----:B--2---:R-:W-:Y:S05]  /*9490*/  @!P0 NANOSLEEP.SYNCS 0x989680 ;  /* 0x009896800000895d */ /* 0x004fea0003900000 */
[----:B------:R-:W2:Y:S02]  /*94a0*/  @!P0 SYNCS.PHASECHK.TRANS64 P0, [R0+URZ], R5 ;  /* 0x00000005000085a7 */ /* 0x000ea400080010ff */
[----:B--2---:R-:W-:Y:S05]  /*94b0*/  @!P0 BRA `(.L_x_153) ;  /* 0xfffffffc00f08947 */ /* 0x004fea000383ffff */
[----:B------:R-:W-:Y:S05]  /*94c0*/  BRA `(.L_x_54) ;  /* 0xffffffa000f47947 */ /* 0x000fea000383ffff */
.L_x_58:
[----:B------:R-:W-:-:S07]  /*94d0*/  MOV R0, UR4 ;  /* 0x0000000400007c02 */ /* 0x000fce0008000f00 */
.L_x_154:
[----:B-1----:R1:W3:Y:S02]  /*94e0*/  SYNCS.PHASECHK.TRANS64.TRYWAIT P0, [R0+URZ], R3 ;  /* 0x00000003000075a7 */ /* 0x0022e400080011ff */
[----:B---3--:R-:W-:Y:S05]  /*94f0*/  @!P0 NANOSLEEP.SYNCS 0x989680 ;  /* 0x009896800000895d */ /* 0x008fea0003900000 */
[----:B------:R-:W3:Y:S02]  /*9500*/  @!P0 SYNCS.PHASECHK.TRANS64 P0, [R0+URZ], R3 ;  /* 0x00000003000085a7 */ /* 0x000ee400080010ff */
[----:B---3--:R-:W-:Y:S05]  /*9510*/  @!P0 BRA `(.L_x_154) ;  /* 0xfffffffc00f08947 */ /* 0x008fea000383ffff */
[----:B------:R-:W-:Y:S05]  /*9520*/  BRA `(.L_x_155) ;  /* 0xffffffa400f07947 */ /* 0x000fea000383ffff */
.L_x_59:
[----:B------:R-:W-:-:S07]  /*9530*/  MOV R0, UR4 ;  /* 0x0000000400007c02 */ /* 0x000fce0008000f00 */
.L_x_156:
[----:B-1----:R1:W2:Y:S02]  /*9540*/  SYNCS.PHASECHK.TRANS64.TRYWAIT P0, [R0+URZ], R3 ;  /* 0x00000003000075a7 */ /* 0x0022a400080011ff */
[----:B--2---:R-:W-:Y:S05]  /*9550*/  @!P0 NANOSLEEP.SYNCS 0x989680 ;  /* 0x009896800000895d */ /* 0x004fea0003900000 */
[----:B------:R-:W2:Y:S02]  /*9560*/  @!P0 SYNCS.PHASECHK.TRANS64 P0, [R0+URZ], R3 ;  /* 0x00000003000085a7 */ /* 0x000ea400080010ff */
[----:B--2---:R-:W-:Y:S05]  /*9570*/  @!P0 BRA `(.L_x_156) ;  /* 0xfffffffc00f08947 */ /* 0x004fea000383ffff */
[----:B------:R-:W-:Y:S05]  /*9580*/  BRA `(.L_x_157) ;  /* 0xffffffa400fc7947 */ /* 0x000fea000383ffff */
.L_x_64:
[----:B------:R-:W-:Y:S07]  /*9590*/  MOV R0, UR20 ;  /* 0x0000001400007c02 */ /* 0x000fee0008000f00 */
.L_x_158:
[----:B-1----:R1:W2:Y:S02]  /*95a0*/  SYNCS.PHASECHK.TRANS64.TRYWAIT P0, [R0+URZ+0xd0], R5 ;  /* 0x0000d005000075a7 */ /* 0x0022a400080011ff */
[----:B--2---:R-:W-:Y:S05]  /*95b0*/  @!P0 NANOSLEEP.SYNCS 0x989680 ;  /* 0x009896800000895d */ /* 0x004fea0003900000 */
[----:B------:R-:W2:Y:S02]  /*95c0*/  @!P0 SYNCS.PHASECHK.TRANS64 P0, [R0+URZ+0xd0], R5 ;  /* 0x0000d005000085a7 */ /* 0x000ea400080010ff */
[----:B--2---:R-:W-:Y:S05]  /*95d0*/  @!P0 BRA `(.L_x_158) ;  /* 0xfffffffc00f08947 */ /* 0x004fea000383ffff */
[----:B------:R-:W-:Y:S05]  /*95e0*/  BRA `(.L_x_159) ;  /* 0xffffffac00587947 */ /* 0x000fea000383ffff */
.L_x_67:
[----:B------:R-:W-:Y:S07]  /*95f0*/  MOV R0, UR20 ;  /* 0x0000001400007c02 */ /* 0x000fee0008000f00 */
.L_x_160:
[----:B-1----:R1:W2:Y:S02]  /*9600*/  SYNCS.PHASECHK.TRANS64.TRYWAIT P2, [R0+URZ+0xc8], R11 ;  /* 0x0000c80b000075a7 */ /* 0x0022a400080411ff */
[----:B--2---:R-:W-:Y:S05]  /*9610*/  @!P2 NANOSLEEP.SYNCS 0x989680 ;  /* 0x009896800000a95d */ /* 0x004fea0003900000 */
[----:B------:R-:W2:Y:S02]  /*9620*/  @!P2 SYNCS.PHASECHK.TRANS64 P2, [R0+URZ+0xc8], R11 ;  /* 0x0000c80b0000a5a7 */ /* 0x000ea400080410ff */
[----:B--2---:R-:W-:Y:S05]  /*9630*/  @!P2 BRA `(.L_x_160) ;  /* 0xfffffffc00f0a947 */ /* 0x004fea000383ffff */
[----:B------:R-:W-:Y:S05]  /*9640*/  BRA `(.L_x_66) ;  /* 0xffffffb000bc7947 */ /* 0x000fea000383ffff */
.L_x_70:
[----:B------:R-:W-:Y:S07]  /*9650*/  MOV R2, UR20 ;  /* 0x0000001400027c02 */ /* 0x000fee0008000f00 */
.L_x_161:
[----:B-1----:R1:W2:Y:S02]  /*9660*/  SYNCS.PHASECHK.TRANS64.TRYWAIT P1, [R2+URZ+0xa0], R9 ;  /* 0x0000a009020075a7 */ /* 0x0022a400080211ff */
[----:B--2---:R-:W-:Y:S05]  /*9670*/  @!P1 NANOSLEEP.SYNCS 0x989680 ;  /* 0x009896800000995d */ /* 0x004fea0003900000 */
[----:B------:R-:W2:Y:S02]  /*9680*/  @!P1 SYNCS.PHASECHK.TRANS64 P1, [R2+URZ+0xa0], R9 ;  /* 0x0000a009020095a7 */ /* 0x000ea400080210ff */
[----:B--2---:R-:W-:Y:S05]  /*9690*/  @!P1 BRA `(.L_x_161) ;  /* 0xfffffffc00f09947 */ /* 0x004fea000383ffff */
[----:B------:R-:W-:Y:S05]  /*96a0*/  BRA `(.L_x_162) ;  /* 0xffffffb400707947 */ /* 0x000fea000383ffff */
.L_x_71:
[----:B------:R-:W-:Y:S07]  /*96b0*/  MOV R2, UR20 ;  /* 0x0000001400027c02 */ /* 0x000fee0008000f00 */
.L_x_163:
[----:B-1----:R1:W2:Y:S02]  /*96c0*/  SYNCS.PHASECHK.TRANS64.TRYWAIT P1, [R2+URZ+0xa8], R9 ;  /* 0x0000a809020075a7 */ /* 0x0022a400080211ff */
[----:B--2---:R-:W-:Y:S05]  /*96d0*/  @!P1 NANOSLEEP.SYNCS 0x989680 ;  /* 0x009896800000995d */ /* 0x004fea0003900000 */
[----:B------:R-:W2:Y:S02]  /*96e0*/  @!P1 SYNCS.PHASECHK.TRANS64 P1, [R2+URZ+0xa8], R9 ;  /* 0x0000a809020095a7 */ /* 0x000ea400080210ff */
[----:B--2---:R-:W-:Y:S05]  /*96f0*/  @!P1 BRA `(.L_x_163) ;  /* 0xfffffffc00f09947 */ /* 0x004fea000383ffff */
[----:B------:R-:W-:Y:S05]  /*9700*/  BRA `(.L_x_164) ;  /* 0xffffffb400b87947 */ /* 0x000fea000383ffff */
.L_x_72:
[----:B------:R-:W-:Y:S07]  /*9710*/  MOV R2, UR20 ;  /* 0x0000001400027c02 */ /* 0x000fee0008000f00 */
.L_x_165:
[----:B-1----:R1:W2:Y:S02]  /*9720*/  SYNCS.PHASECHK.TRANS64.TRYWAIT P1, [R2+URZ+0xb0], R9 ;  /* 0x0000b009020075a7 */ /* 0x0022a400080211ff */
[----:B--2---:R-:W-:Y:S05]  /*9730*/  @!P1 NANOSLEEP.SYNCS 0x989680 ;  /* 0x009896800000995d */ /* 0x004fea0003900000 */
[----:B------:R-:W2:Y:S02]  /*9740*/  @!P1 SYNCS.PHASECHK.TRANS64 P1, [R2+URZ+0xb0], R9 ;  /* 0x0000b009020095a7 */ /* 0x000ea400080210ff */
[----:B--2---:R-:W-:Y:S05]  /*9750*/  @!P1 BRA `(.L_x_165) ;  /* 0xfffffffc00f09947 */ /* 0x004fea000383ffff */
[----:B------:R-:W-:Y:S05]  /*9760*/  BRA `(.L_x_166) ;  /* 0xffffffb800007947 */ /* 0x000fea000383ffff */
.L_x_73:
[----:B------:R-:W-:Y:S07]  /*9770*/  MOV R0, UR20 ;  /* 0x0000001400007c02 */ /* 0x000fee0008000f00 */
.L_x_167:
[----:B-1----:R1:W2:Y:S02]  /*9780*/  SYNCS.PHASECHK.TRANS64.TRYWAIT P0, [R0+URZ+0xb8], R9 ;  /* 0x0000b809000075a7 */ /* 0x0022a400080011ff */
[----:B--2---:R-:W-:Y:S05]  /*9790*/  @!P0 NANOSLEEP.SYNCS 0x989680 ;  /* 0x009896800000895d */ /* 0x004fea0003900000 */
[----:B------:R-:W2:Y:S02]  /*97a0*/  @!P0 SYNCS.PHASECHK.TRANS64 P0, [R0+URZ+0xb8], R9 ;  /* 0x0000b809000085a7 */ /* 0x000ea400080010ff */
[----:B--2---:R-:W-:Y:S05]  /*97b0*/  @!P0 BRA `(.L_x_167) ;  /* 0xfffffffc00f08947 */ /* 0x004fea000383ffff */
[----:B------:R-:W-:Y:S05]  /*97c0*/  BRA `(.L_x_168) ;  /* 0xffffffb800487947 */ /* 0x000fea000383ffff */
.L_x_75:
[----:B------:R-:W-:-:S07]  /*97d0*/  MOV R0, UR20 ;  /* 0x0000001400007c02 */ /* 0x000fce0008000f00 */
.L_x_169:
[----:B-1----:R1:W2:Y:S02]  /*97e0*/  SYNCS.PHASECHK.TRANS64.TRYWAIT P0, [R0+URZ+0xa0], R3 ;  /* 0x0000a003000075a7 */ /* 0x0022a400080011ff */
[----:B--2---:R-:W-:Y:S05]  /*97f0*/  @!P0 NANOSLEEP.SYNCS 0x989680 ;  /* 0x009896800000895d */ /* 0x004fea0003900000 */
[----:B------:R-:W2:Y:S02]  /*9800*/  @!P0 SYNCS.PHASECHK.TRANS64 P0, [R0+URZ+0xa0], R3 ;  /* 0x0000a003000085a7 */ /* 0x000ea400080010ff */
[----:B--2---:R-:W-:Y:S05]  /*9810*/  @!P0 BRA `(.L_x_169) ;  /* 0xfffffffc00f08947 */ /* 0x004fea000383ffff */
[----:B------:R-:W-:Y:S05]  /*9820*/  BRA `(.L_x_170) ;  /* 0xffffffb800ac7947 */ /* 0x000fea000383ffff */
.L_x_76:
[----:B-1----:R-:W-:-:S07]  /*9830*/  MOV R0, UR20 ;  /* 0x0000001400007c02 */ /* 0x002fce0008000f00 */
.L_x_171:
[----:B-1----:R1:W2:Y:S02]  /*9840*/  SYNCS.PHASECHK.TRANS64.TRYWAIT P0, [R0+URZ+0xa8], R3 ;  /* 0x0000a803000075a7 */ /* 0x0022a400080011ff */
[----:B--2---:R-:W-:Y:S05]  /*9850*/  @!P0 NANOSLEEP.SYNCS 0x989680 ;  /* 0x009896800000895d */ /* 0x004fea0003900000 */
[----:B------:R-:W2:Y:S02]  /*9860*/  @!P0 SYNCS.PHASECHK.TRANS64 P0, [R0+URZ+0xa8], R3 ;  /* 0x0000a803000085a7 */ /* 0x000ea400080010ff */
[----:B--2---:R-:W-:Y:S05]  /*9870*/  @!P0 BRA `(.L_x_171) ;  /* 0xfffffffc00f08947 */ /* 0x004fea000383ffff */
[----:B------:R-:W-:Y:S05]  /*9880*/  BRA `(.L_x_172) ;  /* 0xffffffb8009c7947 */ /* 0x000fea000383ffff */
.L_x_77:
[----:B-1----:R-:W-:-:S07]  /*9890*/  MOV R0, UR20 ;  /* 0x0000001400007c02 */ /* 0x002fce0008000f00 */
.L_x_173:
[----:B-1----:R1:W2:Y:S02]  /*98a0*/  SYNCS.PHASECHK.TRANS64.TRYWAIT P0, [R0+URZ+0xb0], R3 ;  /* 0x0000b003000075a7 */ /* 0x0022a400080011ff */
[----:B--2---:R-:W-:Y:S05]  /*98b0*/  @!P0 NANOSLEEP.SYNCS 0x989680 ;  /* 0x009896800000895d */ /* 0x004fea0003900000 */
[----:B------:R-:W2:Y:S02]  /*98c0*/  @!P0 SYNCS.PHASECHK.TRANS64 P0, [R0+URZ+0xb0], R3 ;  /* 0x0000b003000085a7 */ /* 0x000ea400080010ff */
[----:B--2---:R-:W-:Y:S05]  /*98d0*/  @!P0 BRA `(.L_x_173) ;  /* 0xfffffffc00f08947 */ /* 0x004fea000383ffff */
[----:B------:R-:W-:Y:S05]  /*98e0*/  BRA `(.L_x_174) ;  /* 0xffffffb8008c7947 */ /* 0x000fea000383ffff */
.L_x_79:
[----:B------:R-:W-:Y:S07]  /*98f0*/  MOV R0, UR49 ;  /* 0x0000003100007c02 */ /* 0x000fee0008000f00 */
.L_x_175:
[----:B-1----:R1:W2:Y:S02]  /*9900*/  SYNCS.PHASECHK.TRANS64.TRYWAIT P0, [R0+URZ+0xd0], R3 ;  /* 0x0000d003000075a7 */ /* 0x0022a400080011ff */
[----:B--2---:R-:W-:Y:S05]  /*9910*/  @!P0 NANOSLEEP.SYNCS 0x989680 ;  /* 0x009896800000895d */ /* 0x004fea0003900000 */
[----:B------:R-:W2:Y:S02]  /*9920*/  @!P0 SYNCS.PHASECHK.TRANS64 P0, [R0+URZ+0xd0], R3 ;  /* 0x0000d003000085a7 */ /* 0x000ea400080010ff */
[----:B--2---:R-:W-:Y:S05]  /*9930*/  @!P0 BRA `(.L_x_175) ;  /* 0xfffffffc00f08947 */ /* 0x004fea000383ffff */
[----:B------:R-:W-:Y:S05]  /*9940*/  BRA `(.L_x_176) ;  /* 0xffffffbc00647947 */ /* 0x000fea000383ffff */
.L_x_90:
[----:B-1----:R-:W-:Y:S04]  /*9950*/  MOV R2, UR49 ;  /* 0x0000003100027c02 */ /* 0x002fe80008000f00 */
[----:B------:R1:W3:Y:S03]  /*9960*/  SYNCS.PHASECHK.TRANS64.TRYWAIT P1, [R2+URZ+0x80], R3 ;  /* 0x00008003020075a7 */ /* 0x0002e600080211ff */
[----:B---3--:R-:W-:Y:S05]  /*9970*/  @!P1 NANOSLEEP.SYNCS 0x989680 ;  /* 0x009896800000995d */ /* 0x008fea0003900000 */
[----:B------:R-:W3:Y:S02]  /*9980*/  @!P1 SYNCS.PHASECHK.TRANS64 P1, [R2+URZ+0x80], R3 ;  /* 0x00008003020095a7 */ /* 0x000ee400080210ff */
[----:B---3--:R-:W-:Y:S05]  /*9990*/  @!P1 BRA `(.L_x_90) ;  /* 0xfffffffc00ec9947 */ /* 0x008fea000383ffff */
[----:B------:R-:W-:Y:S05]  /*99a0*/  BRA `(.L_x_89) ;  /* 0xffffffcc00507947 */ /* 0x000fea000383ffff */
.L_x_92:
[----:B-1----:R1:W2:Y:S02]  /*99b0*/  SYNCS.PHASECHK.TRANS64.TRYWAIT P0, [R89+URZ+0xe0], R0 ;  /* 0x0000e000590075a7 */ /* 0x0022a400080011ff */
[----:B--2---:R-:W-:Y:S05]  /*99c0*/  @!P0 NANOSLEEP.SYNCS 0x989680 ;  /* 0x009896800000895d */ /* 0x004fea0003900000 */
[----:B------:R-:W2:Y:S02]  /*99d0*/  @!P0 SYNCS.PHASECHK.TRANS64 P0, [R89+URZ+0xe0], R0 ;  /* 0x0000e000590085a7 */ /* 0x000ea400080010ff */
[----:B--2---:R-:W-:Y:S05]  /*99e0*/  @!P0 BRA `(.L_x_92) ;  /* 0xfffffffc00f08947 */ /* 0x004fea000383ffff */
[----:B------:R-:W-:Y:S05]  /*99f0*/  BRA `(.L_x_91) ;  /* 0xffffffcc00787947 */ /* 0x000fea000383ffff */
.L_x_101:
[----:B-1----:R1:W2:Y:S02]  /*9a00*/  SYNCS.PHASECHK.TRANS64.TRYWAIT P0, [R3+URZ+0x80], R0 ;  /* 0x00008000030075a7 */ /* 0x0022a400080011ff */
[----:B--2---:R-:W-:Y:S05]  /*9a10*/  @!P0 NANOSLEEP.SYNCS 0x989680 ;  /* 0x009896800000895d */ /* 0x004fea0003900000 */
[----:B------:R-:W2:Y:S02]  /*9a20*/  @!P0 SYNCS.PHASECHK.TRANS64 P0, [R3+URZ+0x80], R0 ;  /* 0x00008000030085a7 */ /* 0x000ea400080010ff */
[----:B--2---:R-:W-:Y:S05]  /*9a30*/  @!P0 BRA `(.L_x_101) ;  /* 0xfffffffc00f08947 */ /* 0x004fea000383ffff */
[----:B------:R-:W-:Y:S05]  /*9a40*/  BRA `(.L_x_100) ;  /* 0xffffffd400a07947 */ /* 0x000fea000383ffff */
.L_x_109:
[----:B-1----:R1:W2:Y:S02]  /*9a50*/  SYNCS.PHASECHK.TRANS64.TRYWAIT P0, [R40+URZ+0x80], R5 ;  /* 0x00008005280075a7 */ /* 0x0022a400080011ff */
[----:B--2---:R-:W-:Y:S05]  /*9a60*/  @!P0 NANOSLEEP.SYNCS 0x989680 ;  /* 0x009896800000895d */ /* 0x004fea0003900000 */
[----:B------:R-:W2:Y:S02]  /*9a70*/  @!P0 SYNCS.PHASECHK.TRANS64 P0, [R40+URZ+0x80], R5 ;  /* 0x00008005280085a7 */ /* 0x000ea400080010ff */
[----:B--2---:R-:W-:Y:S05]  /*9a80*/  @!P0 BRA `(.L_x_109) ;  /* 0xfffffffc00f08947 */ /* 0x004fea000383ffff */
[----:B------:R-:W-:Y:S05]  /*9a90*/  BRA `(.L_x_108) ;  /* 0xffffffdc00ec7947 */ /* 0x000fea000383ffff */
.L_x_117:
[----:B-1----:R1:W4:Y:S02]  /*9aa0*/  SYNCS.PHASECHK.TRANS64.TRYWAIT P0, [R3+URZ+0x80], R6 ;  /* 0x00008006030075a7 */ /* 0x00232400080011ff */
[----:B----4-:R-:W-:Y:S05]  /*9ab0*/  @!P0 NANOSLEEP.SYNCS 0x989680 ;  /* 0x009896800000895d */ /* 0x010fea0003900000 */
[----:B------:R-:W4:Y:S02]  /*9ac0*/  @!P0 SYNCS.PHASECHK.TRANS64 P0, [R3+URZ+0x80], R6 ;  /* 0x00008006030085a7 */ /* 0x000f2400080010ff */
[----:B----4-:R-:W-:Y:S05]  /*9ad0*/  @!P0 BRA `(.L_x_117) ;  /* 0xfffffffc00f08947 */ /* 0x010fea000383ffff */
[----:B------:R-:W-:Y:S05]  /*9ae0*/  BRA `(.L_x_116) ;  /* 0xffffffe800347947 */ /* 0x000fea000383ffff */
        .weak           $__internal_0_$__cuda_sm10x_tcgen05_guardrail_trap_col_being_dealloced_not_returned_by_alloc
        .type           $__internal_0_$__cuda_sm10x_tcgen05_guardrail_trap_col_being_dealloced_not_returned_by_alloc,@function
        .size           $__internal_0_$__cuda_sm10x_tcgen05_guardrail_trap_col_being_dealloced_not_returned_by_alloc,($__internal_1_$__cuda_sm10x_tcgen05_guardrail_trap_phase_invalid_during_alloc - $__internal_0_$__cuda_sm10x_tcgen05_guardrail_trap_col_being_dealloced_not_returned_by_alloc)
$__internal_0_$__cuda_sm10x_tcgen05_guardrail_trap_col_being_dealloced_not_returned_by_alloc:
[----:B------:R-:W-:Y:S05]  /*9af0*/  BPT.TRAP 0x1 ;  /* 0x000000040000795c */ /* 0x000fea0000300000 */
[----:B------:R-:W-:-:S04]  /*9b00*/  HFMA2 R3, -RZ, RZ, 0, 0 ;  /* 0x00000000ff037431 */ /* 0x000fc800000001ff */
[----:B------:R-:W-:Y:S05]  /*9b10*/  RET.REL.NODEC R2 `(_ZN7cutlass13device_kernelINS_4conv6kernel13ConvUniversalINS1_16ConvProblemShapeILNS1_8OperatorE0ELi3EEENS1_10collective14CollectiveConvINS1_47MainloopSm100TmaUmmaWarpSpecializedImplicitGemmILS5_0ELi8ELi3ELi1ELi2EN4cute5tupleIJNSA_1CILi1EEESD_SD_EEEEENSB_IJNSC_ILi128EEENSC_ILi64EEENSB_IJNSC_ILi32EEEEEEEEENS_10tfloat32_tESL_NSA_8TiledMMAINSA_8MMA_AtomIJNSA_17SM100_MMA_TF32_SSISL_SL_fLi128ELi64ELNSA_4UMMA5MajorE0ELSQ_0ELNSP_7ScaleInE0ELSR_0EEEEEENSA_6LayoutISE_NSB_IJNSC_ILi0EEESV_SV_EEEEENSB_IJNSA_10UnderscoreESY_SY_EEEEENS7_6detail27Sm100ImplicitGemmTileTraitsINSA_20SM90_TMA_LOAD_IM2COLENSA_14ComposedLayoutINSA_7SwizzleILi3ELi4ELi3EEENSA_18smem_ptr_flag_bitsILi32EEENSU_INSB_IJNSC_ILi8EEESI_EEENSB_IJSI_SD_EEEEEEEvEENS12_INSA_13SM90_TMA_LOADES1D_vEEEENS_8epilogue10collective18CollectiveEpilogueINS1I_23Sm100TmaWarpSpecializedILi4ELi2ELi16ELb1ELb0EEEJSK_NSB_IJNSU_ISG_SD_EENSU_INSC_ILi16EEESD_EEEEESL_NSB_IJNSB_IJllllEEESD_SV_EEESL_S1S_NS1I_6fusion15FusionCallbacksIS1M_NS1T_17LinearCombinationISL_fSL_fLNS_15FloatRoundStyleE2EEESK_S1Q_JEEENSA_5SM1004TMEM4LOAD26SM100_TMEM_LOAD_32dp32b16xES13_NS14_INS15_ILi2ELi4ELi3EEES18_NSU_INSB_IJS19_S1O_EEENSB_IJS1O_SD_EEEEEEENSA_39AutoVectorizingCopyWithAssumedAlignmentILi128EEENSA_21SM90_TMA_STORE_IM2COLES27_S29_S29_EEEvvEEEEvNT_6ParamsE) ;  /* 0xffffff6402387950 */ /* 0x000fea0003c3ffff */
        .weak           $__internal_1_$__cuda_sm10x_tcgen05_guardrail_trap_phase_invalid_during_alloc
        .type           $__internal_1_$__cuda_sm10x_tcgen05_guardrail_trap_phase_invalid_during_alloc,@function
        .size           $__internal_1_$__cuda_sm10x_tcgen05_guardrail_trap_phase_invalid_during_alloc,($__internal_2_$__cuda_sm10x_tcgen05_guardrail_trap_unallocated_columns_being_dealloced - $__internal_1_$__cuda_sm10x_tcgen05_guardrail_trap_phase_invalid_during_alloc)
$__internal_1_$__cuda_sm10x_tcgen05_guardrail_trap_phase_invalid_during_alloc:
[----:B------:R-:W-:Y:S05]  /*9b20*/  BPT.TRAP 0x1 ;  /* 0x000000040000795c */ /* 0x000fea0000300000 */
[----:B------:R-:W-:-:S04]  /*9b30*/  MOV R3, 0x0 ;  /* 0x0000000000037802 */ /* 0x000fc80000000f00 */
[----:B------:R-:W-:Y:S05]  /*9b40*/  RET.REL.NODEC R2 `(_ZN7cutlass13device_kernelINS_4conv6kernel13ConvUniversalINS1_16ConvProblemShapeILNS1_8OperatorE0ELi3EEENS1_10collective14CollectiveConvINS1_47MainloopSm100TmaUmmaWarpSpecializedImplicitGemmILS5_0ELi8ELi3ELi1ELi2EN4cute5tupleIJNSA_1CILi1EEESD_SD_EEEEENSB_IJNSC_ILi128EEENSC_ILi64EEENSB_IJNSC_ILi32EEEEEEEEENS_10tfloat32_tESL_NSA_8TiledMMAINSA_8MMA_AtomIJNSA_17SM100_MMA_TF32_SSISL_SL_fLi128ELi64ELNSA_4UMMA5MajorE0ELSQ_0ELNSP_7ScaleInE0ELSR_0EEEEEENSA_6LayoutISE_NSB_IJNSC_ILi0EEESV_SV_EEEEENSB_IJNSA_10UnderscoreESY_SY_EEEEENS7_6detail27Sm100ImplicitGemmTileTraitsINSA_20SM90_TMA_LOAD_IM2COLENSA_14ComposedLayoutINSA_7SwizzleILi3ELi4ELi3EEENSA_18smem_ptr_flag_bitsILi32EEENSU_INSB_IJNSC_ILi8EEESI_EEENSB_IJSI_SD_EEEEEEEvEENS12_INSA_13SM90_TMA_LOADES1D_vEEEENS_8epilogue10collective18CollectiveEpilogueINS1I_23Sm100TmaWarpSpecializedILi4ELi2ELi16ELb1ELb0EEEJSK_NSB_IJNSU_ISG_SD_EENSU_INSC_ILi16EEESD_EEEEESL_NSB_IJNSB_IJllllEEESD_SV_EEESL_S1S_NS1I_6fusion15FusionCallbacksIS1M_NS1T_17LinearCombinationISL_fSL_fLNS_15FloatRoundStyleE2EEESK_S1Q_JEEENSA_5SM1004TMEM4LOAD26SM100_TMEM_LOAD_32dp32b16xES13_NS14_INS15_ILi2ELi4ELi3EEES18_NSU_INSB_IJS19_S1O_EEENSB_IJS1O_SD_EEEEEEENSA_39AutoVectorizingCopyWithAssumedAlignmentILi128EEENSA_21SM90_TMA_STORE_IM2COLES27_S29_S29_EEEvvEEEEvNT_6ParamsE) ;  /* 0xffffff64022c7950 */ /* 0x000fea0003c3ffff */
        .weak           $__internal_2_$__cuda_sm10x_tcgen05_guardrail_trap_unallocated_columns_being_dealloced
        .type           $__internal_2_$__cuda_sm10x_tcgen05_guardrail_trap_unallocated_columns_being_dealloced,@function
        .size           $__internal_2_$__cuda_sm10x_tcgen05_guardrail_trap_unallocated_columns_being_dealloced,(.L_x_178 - $__internal_2_$__cuda_sm10x_tcgen05_guardrail_trap_unallocated_columns_being_dealloced)
$__internal_2_$__cuda_sm10x_tcgen05_guardrail_trap_unallocated_columns_being_dealloced:
[----:B------:R-:W-:Y:S05]  /*9b50*/  BPT.TRAP 0x1 ;  /* 0x000000040000795c */ /* 0x000fea0000300000 */
[----:B------:R-:W-:-:S04]  /*9b60*/  HFMA2 R3, -RZ, RZ, 0, 0 ;  /* 0x00000000ff037431 */ /* 0x000fc800000001ff */
[----:B------:R-:W-:Y:S05]  /*9b70*/  RET.REL.NODEC R2 `(_ZN7cutlass13device_kernelINS_4conv6kernel13ConvUniversalINS1_16ConvProblemShapeILNS1_8OperatorE0ELi3EEENS1_10collective14CollectiveConvINS1_47MainloopSm100TmaUmmaWarpSpecializedImplicitGemmILS5_0ELi8ELi3ELi1ELi2EN4cute5tupleIJNSA_1CILi1EEESD_SD_EEEEENSB_IJNSC_ILi128EEENSC_ILi64EEENSB_IJNSC_ILi32EEEEEEEEENS_10tfloat32_tESL_NSA_8TiledMMAINSA_8MMA_AtomIJNSA_17SM100_MMA_TF32_SSISL_SL_fLi128ELi64ELNSA_4UMMA5MajorE0ELSQ_0ELNSP_7ScaleInE0ELSR_0EEEEEENSA_6LayoutISE_NSB_IJNSC_ILi0EEESV_SV_EEEEENSB_IJNSA_10UnderscoreESY_SY_EEEEENS7_6detail27Sm100ImplicitGemmTileTraitsINSA_20SM90_TMA_LOAD_IM2COLENSA_14ComposedLayoutINSA_7SwizzleILi3ELi4ELi3EEENSA_18smem_ptr_flag_bitsILi32EEENSU_INSB_IJNSC_ILi8EEESI_EEENSB_IJSI_SD_EEEEEEEvEENS12_INSA_13SM90_TMA_LOADES1D_vEEEENS_8epilogue10collective18CollectiveEpilogueINS1I_23Sm100TmaWarpSpecializedILi4ELi2ELi16ELb1ELb0EEEJSK_NSB_IJNSU_ISG_SD_EENSU_INSC_ILi16EEESD_EEEEESL_NSB_IJNSB_IJllllEEESD_SV_EEESL_S1S_NS1I_6fusion15FusionCallbacksIS1M_NS1T_17LinearCombinationISL_fSL_fLNS_15FloatRoundStyleE2EEESK_S1Q_JEEENSA_5SM1004TMEM4LOAD26SM100_TMEM_LOAD_32dp32b16xES13_NS14_INS15_ILi2ELi4ELi3EEES18_NSU_INSB_IJS19_S1O_EEENSB_IJS1O_SD_EEEEEEENSA_39AutoVectorizingCopyWithAssumedAlignmentILi128EEENSA_21SM90_TMA_STORE_IM2COLES27_S29_S29_EEEvvEEEEvNT_6ParamsE) ;  /* 0xffffff6402207950 */ /* 0x000fea0003c3ffff */
.L_x_177:
[----:B------:R-:W-:-:S00]  /*9b80*/  BRA `(.L_x_177) ;  /* 0xfffffffc00fc7947 */ /* 0x000fc0000383ffff */
[----:B------:R-:W-:-:S00]  /*9b90*/  NOP ;  /* 0x0000000000007918 */ /* 0x000fc00000000000 */
        /* <DEDUP_REMOVED lines=14> */
.L_x_178:


//--------------------- .nv.global.init           --------------------------
	.section	.nv.global.init,"aw",@progbits
.nv.global.init:
	.type		$str$29,@object
	.size		$str$29,($str$30 - $str$29)
$str$29:
        /*0000*/ 	.byte	0x28, 0x61, 0x64, 0x64, 0x72, 0x65, 0x73, 0x73, 0x20, 0x26, 0x20, 0x6d, 0x61, 0x73, 0x6b, 0x29
        /*0010*/ 	.byte	0x20, 0x3d, 0x3d, 0x20, 0x30, 0x00
	.type		$str$30,@object
	.size		$str$30,($str$28 - $str$30)
$str$30:
        /*0016*/ 	.byte	0x2f, 0x74, 0x6d, 0x70, 0x2f, 0x63, 0x75, 0x74, 0x6c, 0x61, 0x73, 0x73, 0x5f, 0x73, 0x77, 0x65
        /*0026*/ 	.byte	0x65, 0x70, 0x5f, 0x73, 0x72, 0x63, 0x2f, 0x69, 0x6e, 0x63, 0x6c, 0x75, 0x64, 0x65, 0x2f, 0x63
        /*0036*/ 	.byte	0x75, 0x74, 0x65, 0x2f, 0x70, 0x6f, 0x69, 0x6e, 0x74, 0x65, 0x72, 0x5f, 0x66, 0x6c, 0x61, 0x67
        /*0046*/ 	.byte	0x67, 0x65, 0x64, 0x2e, 0x68, 0x70, 0x70, 0x00
	.type		$str$28,@object
	.size		$str$28,($str$27 - $str$28)
$str$28:
        /*004e*/ 	.byte	0x2f, 0x74, 0x6d, 0x70, 0x2f, 0x63, 0x75, 0x74, 0x6c, 0x61, 0x73, 0x73, 0x5f, 0x73, 0x77, 0x65
        /*005e*/ 	.byte	0x65, 0x70, 0x5f, 0x73, 0x72, 0x63, 0x2f, 0x69, 0x6e, 0x63, 0x6c, 0x75, 0x64, 0x65, 0x2f, 0x63
        /*006e*/ 	.byte	0x75, 0x74, 0x65, 0x2f, 0x61, 0x74, 0x6f, 0x6d, 0x2f, 0x63, 0x6f, 0x70, 0x79, 0x5f, 0x74, 0x72
        /*007e*/ 	.byte	0x61, 0x69, 0x74, 0x73, 0x5f, 0x73, 0x6d, 0x31, 0x30, 0x30, 0x2e, 0x68, 0x70, 0x70, 0x00
	.type		$str$27,@object
	.size		$str$27,(__unnamed_1 - $str$27)
$str$27:
        /*008d*/ 	.byte	0x28, 0x28, 0x75, 0x69, 0x6e, 0x74, 0x33, 0x32, 0x5f, 0x74, 0x28, 0x74, 0x68, 0x72, 0x65, 0x61
        /*009d*/ 	.byte	0x64, 0x49, 0x64, 0x78, 0x2e, 0x78, 0x29, 0x20, 0x2f, 0x20, 0x33, 0x32, 0x29, 0x20, 0x25, 0x20
        /*00ad*/ 	.byte	0x34, 0x29, 0x20, 0x3d, 0x3d, 0x20, 0x28, 0x28, 0x28, 0x74, 0x6d, 0x65, 0x6d, 0x5f, 0x61, 0x64
        /*00bd*/ 	.byte	0x64, 0x72, 0x20, 0x3e, 0x3e, 0x20, 0x31, 0x36, 0x29, 0x20, 0x2f, 0x20, 0x33, 0x32, 0x29, 0x20
        /*00cd*/ 	.byte	0x25, 0x20, 0x34, 0x29, 0x00
	.type		__unnamed_1,@object
	.size		__unnamed_1,(__unnamed_2 - __unnamed_1)
__unnamed_1:
        /*00d2*/ 	.byte	0x61, 0x75, 0x74, 0x6f, 0x20, 0x63, 0x75, 0x74, 0x65, 0x3a, 0x3a, 0x61, 0x73, 0x5f, 0x70, 0x6f
        /* <DEDUP_REMOVED lines=24> */
        /*0262*/ 	.byte	0x32, 0x30, 0x34, 0x38, 0x3e, 0x3e, 0x3e, 0x3e, 0x5d, 0x00
	.type		__unnamed_2,@object
	.size		__unnamed_2,(.L_2 - __unnamed_2)
__unnamed_2:
        /* <DEDUP_REMOVED lines=42> */
        /*050c*/ 	.byte	0x3e, 0x5d, 0x00
.L_2:


//--------------------- .nv.shared._ZN7cutlass13device_kernelINS_4conv6kernel13ConvUniversalINS1_16ConvProblemShapeILNS1_8OperatorE0ELi3EEENS1_10collective14CollectiveConvINS1_47MainloopSm100TmaUmmaWarpSpecializedImplicitGemmILS5_0ELi8ELi3ELi1ELi2EN4cute5tupleIJNSA_1CILi1EEESD_SD_EEEEENSB_IJNSC_ILi128EEENSC_ILi64EEENSB_IJNSC_ILi32EEEEEEEEENS_10tfloat32_tESL_NSA_8TiledMMAINSA_8MMA_AtomIJNSA_17SM100_MMA_TF32_SSISL_SL_fLi128ELi64ELNSA_4UMMA5MajorE0ELSQ_0ELNSP_7ScaleInE0ELSR_0EEEEEENSA_6LayoutISE_NSB_IJNSC_ILi0EEESV_SV_EEEEENSB_IJNSA_10UnderscoreESY_SY_EEEEENS7_6detail27Sm100ImplicitGemmTileTraitsINSA_20SM90_TMA_LOAD_IM2COLENSA_14ComposedLayoutINSA_7SwizzleILi3ELi4ELi3EEENSA_18smem_ptr_flag_bitsILi32EEENSU_INSB_IJNSC_ILi8EEESI_EEENSB_IJSI_SD_EEEEEEEvEENS12_INSA_13SM90_TMA_LOADES1D_vEEEENS_8epilogue10collective18CollectiveEpilogueINS1I_23Sm100TmaWarpSpecializedILi4ELi2ELi16ELb1ELb0EEEJSK_NSB_IJNSU_ISG_SD_EENSU_INSC_ILi16EEESD_EEEEESL_NSB_IJNSB_IJllllEEESD_SV_EEESL_S1S_NS1I_6fusion15FusionCallbacksIS1M_NS1T_17LinearCombinationISL_fSL_fLNS_15FloatRoundStyleE2EEESK_S1Q_JEEENSA_5SM1004TMEM4LOAD26SM100_TMEM_LOAD_32dp32b16xES13_NS14_INS15_ILi2ELi4ELi3EEES18_NSU_INSB_IJS19_S1O_EEENSB_IJS1O_SD_EEEEEEENSA_39AutoVectorizingCopyWithAssumedAlignmentILi128EEENSA_21SM90_TMA_STORE_IM2COLES27_S29_S29_EEEvvEEEEvNT_6ParamsE --------------------------
	.section	.nv.shared._ZN7cutlass13device_kernelINS_4conv6kernel13ConvUniversalINS1_16ConvProblemShapeILNS1_8OperatorE0ELi3EEENS1_10collective14CollectiveConvINS1_47MainloopSm100TmaUmmaWarpSpecializedImplicitGemmILS5_0ELi8ELi3ELi1ELi2EN4cute5tupleIJNSA_1CILi1EEESD_SD_EEEEENSB_IJNSC_ILi128EEENSC_ILi64EEENSB_IJNSC_ILi32EEEEEEEEENS_10tfloat32_tESL_NSA_8TiledMMAINSA_8MMA_AtomIJNSA_17SM100_MMA_TF32_SSISL_SL_fLi128ELi64ELNSA_4UMMA5MajorE0ELSQ_0ELNSP_7ScaleInE0ELSR_0EEEEEENSA_6LayoutISE_NSB_IJNSC_ILi0EEESV_SV_EEEEENSB_IJNSA_10UnderscoreESY_SY_EEEEENS7_6detail27Sm100ImplicitGemmTileTraitsINSA_20SM90_TMA_LOAD_IM2COLENSA_14ComposedLayoutINSA_7SwizzleILi3ELi4ELi3EEENSA_18smem_ptr_flag_bitsILi32EEENSU_INSB_IJNSC_ILi8EEESI_EEENSB_IJSI_SD_EEEEEEEvEENS12_INSA_13SM90_TMA_LOADES1D_vEEEENS_8epilogue10collective18CollectiveEpilogueINS1I_23Sm100TmaWarpSpecializedILi4ELi2ELi16ELb1ELb0EEEJSK_NSB_IJNSU_ISG_SD_EENSU_INSC_ILi16EEESD_EEEEESL_NSB_IJNSB_IJllllEEESD_SV_EEESL_S1S_NS1I_6fusion15FusionCallbacksIS1M_NS1T_17LinearCombinationISL_fSL_fLNS_15FloatRoundStyleE2EEESK_S1Q_JEEENSA_5SM1004TMEM4LOAD26SM100_TMEM_LOAD_32dp32b16xES13_NS14_INS15_ILi2ELi4ELi3EEES18_NSU_INSB_IJS19_S1O_EEENSB_IJS1O_SD_EEEEEEENSA_39AutoVectorizingCopyWithAssumedAlignmentILi128EEENSA_21SM90_TMA_STORE_IM2COLES27_S29_S29_EEEvvEEEEvNT_6ParamsE,"aw",@nobits
	.sectionflags	@""
	.align	16
	.zero		1024


//--------------------- .nv.shared.reserved.0     --------------------------
	.section	.nv.shared.reserved.0,"aw",@nobits
	.weak		__nv_reservedSMEM_offset_0_alias
	.size		__nv_reservedSMEM_offset_0_alias, 0, 64
	.other		__nv_reservedSMEM_offset_0_alias,@"STO_CUDA_RESERVED_SHARED STV_DEFAULT"
__nv_reservedSMEM_offset_0_alias:
	.zero		0
.nv.shared.reserved.0:
	.zero		64
	.weak		__nv_reservedSMEM_tcgen05_partition
	.type		__nv_reservedSMEM_tcgen05_partition,@object
	.size		__nv_reservedSMEM_tcgen05_partition,(.L_0 - __nv_reservedSMEM_tcgen05_partition)
__nv_reservedSMEM_tcgen05_partition:
	.zero		32
.L_0:


//--------------------- .nv.global                --------------------------
	.section	.nv.global,"aw",@nobits
.nv.global:
	.type		_ZN39_INTERNAL_09d11f6b_4_k_cu_a9106895_27144cute1_E,@object
	.size		_ZN39_INTERNAL_09d11f6b_4_k_cu_a9106895_27144cute1_E,(_ZN39_INTERNAL_09d11f6b_4_k_cu_a9106895_27144cuda3std3__45__cpo6cbeginE - _ZN39_INTERNAL_09d11f6b_4_k_cu_a9106895_27144cute1_E)
_ZN39_INTERNAL_09d11f6b_4_k_cu_a9106895_27144cute1_E:
	.zero		1
	.type		_ZN39_INTERNAL_09d11f6b_4_k_cu_a9106895_27144cuda3std3__45__cpo6cbeginE,@object
	.size		_ZN39_INTERNAL_09d11f6b_4_k_cu_a9106895_27144cuda3std3__45__cpo6cbeginE,(_ZN39_INTERNAL_09d11f6b_4_k_cu_a9106895_27144cuda3std3__48in_placeE - _ZN39_INTERNAL_09d11f6b_4_k_cu_a9106895_27144cuda3std3__45__cpo6cbeginE)
_ZN39_INTERNAL_09d11f6b_4_k_cu_a9106895_27144cuda3std3__45__cpo6cbeginE:
	.zero		1
	.type		_ZN39_INTERNAL_09d11f6b_4_k_cu_a9106895_27144cuda3std3__48in_placeE,@object
	.size		_ZN39_INTERNAL_09d11f6b_4_k_cu_a9106895_27144cuda3std3__48in_placeE,(_ZN39_INTERNAL_09d11f6b_4_k_cu_a9106895_27144cuda3std6ranges3__45__cpo9iter_moveE - _ZN39_INTERNAL_09d11f6b_4_k_cu_a9106895_27144cuda3std3__48in_placeE)
_ZN39_INTERNAL_09d11f6b_4_k_cu_a9106895_27144cuda3std3__48in_placeE:
	.zero		1
	.type		_ZN39_INTERNAL_09d11f6b_4_k_cu_a9106895_27144cuda3std6ranges3__45__cpo9iter_moveE,@object
	.size		_ZN39_INTERNAL_09d11f6b_4_k_cu_a9106895_27144cuda3std6ranges3__45__cpo9iter_moveE,(_ZN39_INTERNAL_09d11f6b_4_k_cu_a9106895_27144cuda3std3__45__cpo5beginE - _ZN39_INTERNAL_09d11f6b_4_k_cu_a9106895_27144cuda3std6ranges3__45__cpo9iter_moveE)
_ZN39_INTERNAL_09d11f6b_4_k_cu_a9106895_27144cuda3std6ranges3__45__cpo9iter_moveE:
	.zero		1
	.type		_ZN39_INTERNAL_09d11f6b_4_k_cu_a9106895_27144cuda3std3__45__cpo5beginE,@object
	.size		_ZN39_INTERNAL_09d11f6b_4_k_cu_a9106895_27144cuda3std3__45__cpo5beginE,(_ZN39_INTERNAL_09d11f6b_4_k_cu_a9106895_27144cuda3std3__441_GLOBAL__N__09d11f6b_4_k_cu_a9106895_27146ignoreE - _ZN39_INTERNAL_09d11f6b_4_k_cu_a9106895_27144cuda3std3__45__cpo5beginE)
_ZN39_INTERNAL_09d11f6b_4_k_cu_a9106895_27144cuda3std3__45__cpo5beginE:
	.zero		1
	.type		_ZN39_INTERNAL_09d11f6b_4_k_cu_a9106895_27144cuda3std3__441_GLOBAL__N__09d11f6b_4_k_cu_a9106895_27146ignoreE,@object
	.size		_ZN39_INTERNAL_09d11f6b_4_k_cu_a9106895_27144cuda3std3__441_GLOBAL__N__09d11f6b_4_k_cu_a9106895_27146ignoreE,(_ZN39_INTERNAL_09d11f6b_4_k_cu_a9106895_27144cute7productE - _ZN39_INTERNAL_09d11f6b_4_k_cu_a9106895_27144cuda3std3__441_GLOBAL__N__09d11f6b_4_k_cu_a9106895_27146ignoreE)
_ZN39_INTERNAL_09d11f6b_4_k_cu_a9106895_27144cuda3std3__441_GLOBAL__N__09d11f6b_4_k_cu_a9106895_27146ignoreE:
	.zero		1
	.type		_ZN39_INTERNAL_09d11f6b_4_k_cu_a9106895_27144cute7productE,@object
	.size		_ZN39_INTERNAL_09d11f6b_4_k_cu_a9106895_27144cute7productE,(_ZN39_INTERNAL_09d11f6b_4_k_cu_a9106895_27144cuda3std3__45__cpo3endE - _ZN39_INTERNAL_09d11f6b_4_k_cu_a9106895_27144cute7productE)
_ZN39_INTERNAL_09d11f6b_4_k_cu_a9106895_27144cute7productE:
	.zero		1
	.type		_ZN39_INTERNAL_09d11f6b_4_k_cu_a9106895_27144cuda3std3__45__cpo3endE,@object
	.size		_ZN39_INTERNAL_09d11f6b_4_k_cu_a9106895_27144cuda3std3__45__cpo3endE,(_ZN39_INTERNAL_09d11f6b_4_k_cu_a9106895_27144cuda3std3__419piecewise_constructE - _ZN39_INTERNAL_09d11f6b_4_k_cu_a9106895_27144cuda3std3__45__cpo3endE)
_ZN39_INTERNAL_09d11f6b_4_k_cu_a9106895_27144cuda3std3__45__cpo3endE:
	.zero		1
	.type		_ZN39_INTERNAL_09d11f6b_4_k_cu_a9106895_27144cuda3std3__419piecewise_constructE,@object
	.size		_ZN39_INTERNAL_09d11f6b_4_k_cu_a9106895_27144cuda3std3__419piecewise_constructE,(_ZN39_INTERNAL_09d11f6b_4_k_cu_a9106895_27144cuda3std3__45__cpo4cendE - _ZN39_INTERNAL_09d11f6b_4_k_cu_a9106895_27144cuda3std3__419piecewise_constructE)
_ZN39_INTERNAL_09d11f6b_4_k_cu_a9106895_27144cuda3std3__419piecewise_constructE:
	.zero		1
	.type		_ZN39_INTERNAL_09d11f6b_4_k_cu_a9106895_27144cuda3std3__45__cpo4cendE,@object
	.size		_ZN39_INTERNAL_09d11f6b_4_k_cu_a9106895_27144cuda3std3__45__cpo4cendE,(_ZN39_INTERNAL_09d11f6b_4_k_cu_a9106895_27144cuda3std6ranges3__45__cpo4swapE - _ZN39_INTERNAL_09d11f6b_4_k_cu_a9106895_27144cuda3std3__45__cpo4cendE)
_ZN39_INTERNAL_09d11f6b_4_k_cu_a9106895_27144cuda3std3__45__cpo4cendE:
	.zero		1
	.type		_ZN39_INTERNAL_09d11f6b_4_k_cu_a9106895_27144cuda3std6ranges3__45__cpo4swapE,@object
	.size		_ZN39_INTERNAL_09d11f6b_4_k_cu_a9106895_27144cuda3std6ranges3__45__cpo4swapE,(.L_10 - _ZN39_INTERNAL_09d11f6b_4_k_cu_a9106895_27144cuda3std6ranges3__45__cpo4swapE)
_ZN39_INTERNAL_09d11f6b_4_k_cu_a9106895_27144cuda3std6ranges3__45__cpo4swapE:
	.zero		1
.L_10:


//--------------------- .nv.constant0._ZN7cutlass13device_kernelINS_4conv6kernel13ConvUniversalINS1_16ConvProblemShapeILNS1_8OperatorE0ELi3EEENS1_10collective14CollectiveConvINS1_47MainloopSm100TmaUmmaWarpSpecializedImplicitGemmILS5_0ELi8ELi3ELi1ELi2EN4cute5tupleIJNSA_1CILi1EEESD_SD_EEEEENSB_IJNSC_ILi128EEENSC_ILi64EEENSB_IJNSC_ILi32EEEEEEEEENS_10tfloat32_tESL_NSA_8TiledMMAINSA_8MMA_AtomIJNSA_17SM100_MMA_TF32_SSISL_SL_fLi128ELi64ELNSA_4UMMA5MajorE0ELSQ_0ELNSP_7ScaleInE0ELSR_0EEEEEENSA_6LayoutISE_NSB_IJNSC_ILi0EEESV_SV_EEEEENSB_IJNSA_10UnderscoreESY_SY_EEEEENS7_6detail27Sm100ImplicitGemmTileTraitsINSA_20SM90_TMA_LOAD_IM2COLENSA_14ComposedLayoutINSA_7SwizzleILi3ELi4ELi3EEENSA_18smem_ptr_flag_bitsILi32EEENSU_INSB_IJNSC_ILi8EEESI_EEENSB_IJSI_SD_EEEEEEEvEENS12_INSA_13SM90_TMA_LOADES1D_vEEEENS_8epilogue10collective18CollectiveEpilogueINS1I_23Sm100TmaWarpSpecializedILi4ELi2ELi16ELb1ELb0EEEJSK_NSB_IJNSU_ISG_SD_EENSU_INSC_ILi16EEESD_EEEEESL_NSB_IJNSB_IJllllEEESD_SV_EEESL_S1S_NS1I_6fusion15FusionCallbacksIS1M_NS1T_17LinearCombinationISL_fSL_fLNS_15FloatRoundStyleE2EEESK_S1Q_JEEENSA_5SM1004TMEM4LOAD26SM100_TMEM_LOAD_32dp32b16xES13_NS14_INS15_ILi2ELi4ELi3EEES18_NSU_INSB_IJS19_S1O_EEENSB_IJS1O_SD_EEEEEEENSA_39AutoVectorizingCopyWithAssumedAlignmentILi128EEENSA_21SM90_TMA_STORE_IM2COLES27_S29_S29_EEEvvEEEEvNT_6ParamsE --------------------------
	.section	.nv.constant0._ZN7cutlass13device_kernelINS_4conv6kernel13ConvUniversalINS1_16ConvProblemShapeILNS1_8OperatorE0ELi3EEENS1_10collective14CollectiveConvINS1_47MainloopSm100TmaUmmaWarpSpecializedImplicitGemmILS5_0ELi8ELi3ELi1ELi2EN4cute5tupleIJNSA_1CILi1EEESD_SD_EEEEENSB_IJNSC_ILi128EEENSC_ILi64EEENSB_IJNSC_ILi32EEEEEEEEENS_10tfloat32_tESL_NSA_8TiledMMAINSA_8MMA_AtomIJNSA_17SM100_MMA_TF32_SSISL_SL_fLi128ELi64ELNSA_4UMMA5MajorE0ELSQ_0ELNSP_7ScaleInE0ELSR_0EEEEEENSA_6LayoutISE_NSB_IJNSC_ILi0EEESV_SV_EEEEENSB_IJNSA_10UnderscoreESY_SY_EEEEENS7_6detail27Sm100ImplicitGemmTileTraitsINSA_20SM90_TMA_LOAD_IM2COLENSA_14ComposedLayoutINSA_7SwizzleILi3ELi4ELi3EEENSA_18smem_ptr_flag_bitsILi32EEENSU_INSB_IJNSC_ILi8EEESI_EEENSB_IJSI_SD_EEEEEEEvEENS12_INSA_13SM90_TMA_LOADES1D_vEEEENS_8epilogue10collective18CollectiveEpilogueINS1I_23Sm100TmaWarpSpecializedILi4ELi2ELi16ELb1ELb0EEEJSK_NSB_IJNSU_ISG_SD_EENSU_INSC_ILi16EEESD_EEEEESL_NSB_IJNSB_IJllllEEESD_SV_EEESL_S1S_NS1I_6fusion15FusionCallbacksIS1M_NS1T_17LinearCombinationISL_fSL_fLNS_15FloatRoundStyleE2EEESK_S1Q_JEEENSA_5SM1004TMEM4LOAD26SM100_TMEM_LOAD_32dp32b16xES13_NS14_INS15_ILi2ELi4ELi3EEES18_NSU_INSB_IJS19_S1O_EEENSB_IJS1O_SD_EEEEEEENSA_39AutoVectorizingCopyWithAssumedAlignmentILi128EEENSA_21SM90_TMA_STORE_IM2COLES27_S29_S29_EEEvvEEEEvNT_6ParamsE,"a",@progbits
	.sectionflags	@""
	.align	4
.nv.constant0._ZN7cutlass13device_kernelINS_4conv6kernel13ConvUniversalINS1_16ConvProblemShapeILNS1_8OperatorE0ELi3EEENS1_10collective14CollectiveConvINS1_47MainloopSm100TmaUmmaWarpSpecializedImplicitGemmILS5_0ELi8ELi3ELi1ELi2EN4cute5tupleIJNSA_1CILi1EEESD_SD_EEEEENSB_IJNSC_ILi128EEENSC_ILi64EEENSB_IJNSC_ILi32EEEEEEEEENS_10tfloat32_tESL_NSA_8TiledMMAINSA_8MMA_AtomIJNSA_17SM100_MMA_TF32_SSISL_SL_fLi128ELi64ELNSA_4UMMA5MajorE0ELSQ_0ELNSP_7ScaleInE0ELSR_0EEEEEENSA_6LayoutISE_NSB_IJNSC_ILi0EEESV_SV_EEEEENSB_IJNSA_10UnderscoreESY_SY_EEEEENS7_6detail27Sm100ImplicitGemmTileTraitsINSA_20SM90_TMA_LOAD_IM2COLENSA_14ComposedLayoutINSA_7SwizzleILi3ELi4ELi3EEENSA_18smem_ptr_flag_bitsILi32EEENSU_INSB_IJNSC_ILi8EEESI_EEENSB_IJSI_SD_EEEEEEEvEENS12_INSA_13SM90_TMA_LOADES1D_vEEEENS_8epilogue10collective18CollectiveEpilogueINS1I_23Sm100TmaWarpSpecializedILi4ELi2ELi16ELb1ELb0EEEJSK_NSB_IJNSU_ISG_SD_EENSU_INSC_ILi16EEESD_EEEEESL_NSB_IJNSB_IJllllEEESD_SV_EEESL_S1S_NS1I_6fusion15FusionCallbacksIS1M_NS1T_17LinearCombinationISL_fSL_fLNS_15FloatRoundStyleE2EEESK_S1Q_JEEENSA_5SM1004TMEM4LOAD26SM100_TMEM_LOAD_32dp32b16xES13_NS14_INS15_ILi2ELi4ELi3EEES18_NSU_INSB_IJS19_S1O_EEENSB_IJS1O_SD_EEEEEEENSA_39AutoVectorizingCopyWithAssumedAlignmentILi128EEENSA_21SM90_TMA_STORE_IM2COLES27_S29_S29_EEEvvEEEEvNT_6ParamsE:
	.zero		3200


//--------------------- SYMBOLS --------------------------

	.type		.nv.reservedSmem.offset0,@object
	.size		.nv.reservedSmem.offset0,0x4
	.type		.nv.reservedSmem.cap,@object
	.size		.nv.reservedSmem.cap,0x4
	.type		__assertfail,@function
